//
// Generated by NVIDIA NVVM Compiler
//
// Compiler Build ID: CL-36424714
// Cuda compilation tools, release 13.0, V13.0.88
// Based on NVVM 20.0.0
//

.version 9.0
.target sm_100
.address_size 64

	// .globl	_Z4initPfij
.global .align 4 .b8 precalc_xorwow_matrix[102400];
.global .align 4 .b8 precalc_xorwow_offset_matrix[102400];
.global .align 4 .b8 mrg32k3aM1[2304];
.global .align 4 .b8 mrg32k3aM2[2304];
.global .align 4 .b8 mrg32k3aM1SubSeq[2016];
.global .align 4 .b8 mrg32k3aM2SubSeq[2016];
.global .align 4 .b8 mrg32k3aM1Seq[2304];
.global .align 4 .b8 mrg32k3aM2Seq[2304];
.const .align 8 .b8 __cr_lgamma_table[72];
// _ZZ18batchedmatMulTiledPfS_S_iE5mem_a has been demoted
// _ZZ18batchedmatMulTiledPfS_S_iE5mem_b has been demoted

.visible .entry _Z4initPfij(
	.param .u64 .ptr .align 1 _Z4initPfij_param_0,
	.param .u32 _Z4initPfij_param_1,
	.param .u32 _Z4initPfij_param_2
)
{
	.local .align 8 .b8 	__local_depot0[48];
	.reg .b64 	%SP;
	.reg .b64 	%SPL;
	.reg .pred 	%p<68>;
	.reg .b32 	%r<1206>;
	.reg .b32 	%f<4>;
	.reg .b64 	%rd<27>;

	mov.u64 	%SPL, __local_depot0;
	ld.param.u64 	%rd10, [_Z4initPfij_param_0];
	ld.param.u32 	%r545, [_Z4initPfij_param_1];
	ld.param.u32 	%r546, [_Z4initPfij_param_2];
	mov.u32 	%r547, %ctaid.y;
	mov.u32 	%r548, %ntid.y;
	mov.u32 	%r549, %tid.y;
	mad.lo.s32 	%r1, %r547, %r548, %r549;
	mov.u32 	%r550, %ctaid.x;
	mov.u32 	%r551, %ntid.x;
	mov.u32 	%r552, %tid.x;
	mad.lo.s32 	%r2, %r550, %r551, %r552;
	mov.u32 	%r3, %ctaid.z;
	setp.gt.u32 	%p1, %r1, 63;
	setp.gt.s32 	%p2, %r2, 63;
	setp.gt.u32 	%p3, %r3, 127;
	or.pred  	%p4, %p1, %p3;
	or.pred  	%p5, %p4, %p2;
	@%p5 bra 	$L__BB0_117;
	add.u64 	%rd1, %SPL, 0;
	shl.b32 	%r553, %r3, 12;
	shl.b32 	%r4, %r1, 6;
	add.s32 	%r554, %r2, %r553;
	add.s32 	%r5, %r554, %r4;
	xor.b32  	%r555, %r546, -1429050551;
	mul.lo.s32 	%r6, %r555, 1099087573;
	add.s32 	%r556, %r6, -638133224;
	add.s32 	%r942, %r6, 123456789;
	st.local.v2.u32 	[%rd1], {%r556, %r942};
	xor.b32  	%r557, %r6, 362436069;
	mov.b32 	%r558, -123459836;
	st.local.v2.u32 	[%rd1+8], {%r557, %r558};
	add.s32 	%r938, %r6, 5783321;
	mov.b32 	%r559, -589760388;
	st.local.v2.u32 	[%rd1+16], {%r559, %r938};
	setp.eq.s32 	%p6, %r5, 0;
	@%p6 bra 	$L__BB0_116;
	cvt.s64.s32 	%rd26, %r5;
	mov.b32 	%r925, 0;
	mov.u64 	%rd13, precalc_xorwow_matrix;
$L__BB0_3:
	mov.u64 	%rd3, %rd26;
	and.b64  	%rd4, %rd3, 3;
	setp.eq.s64 	%p7, %rd4, 0;
	@%p7 bra 	$L__BB0_115;
	mul.wide.u32 	%rd12, %r925, 3200;
	add.s64 	%rd5, %rd13, %rd12;
	mov.b32 	%r938, 0;
	mov.u32 	%r939, %r938;
	mov.u32 	%r940, %r938;
	mov.u32 	%r941, %r938;
	mov.u32 	%r942, %r938;
	mov.u32 	%r931, %r938;
$L__BB0_5:
	mul.wide.u32 	%rd14, %r931, 4;
	add.s64 	%rd15, %rd1, %rd14;
	ld.local.u32 	%r18, [%rd15+4];
	shl.b32 	%r19, %r931, 5;
	mov.b32 	%r937, 0;
$L__BB0_6:
	.pragma "nounroll";
	shr.u32 	%r563, %r18, %r937;
	and.b32  	%r564, %r563, 1;
	setp.eq.b32 	%p8, %r564, 1;
	not.pred 	%p9, %p8;
	add.s32 	%r565, %r19, %r937;
	mul.lo.s32 	%r566, %r565, 5;
	mul.wide.u32 	%rd16, %r566, 4;
	add.s64 	%rd6, %rd5, %rd16;
	@%p9 bra 	$L__BB0_8;
	ld.global.u32 	%r567, [%rd6];
	xor.b32  	%r942, %r942, %r567;
	ld.global.u32 	%r568, [%rd6+4];
	xor.b32  	%r941, %r941, %r568;
	ld.global.u32 	%r569, [%rd6+8];
	xor.b32  	%r940, %r940, %r569;
	ld.global.u32 	%r570, [%rd6+12];
	xor.b32  	%r939, %r939, %r570;
	ld.global.u32 	%r571, [%rd6+16];
	xor.b32  	%r938, %r938, %r571;
$L__BB0_8:
	and.b32  	%r573, %r563, 2;
	setp.eq.s32 	%p10, %r573, 0;
	@%p10 bra 	$L__BB0_10;
	ld.global.u32 	%r574, [%rd6+20];
	xor.b32  	%r942, %r942, %r574;
	ld.global.u32 	%r575, [%rd6+24];
	xor.b32  	%r941, %r941, %r575;
	ld.global.u32 	%r576, [%rd6+28];
	xor.b32  	%r940, %r940, %r576;
	ld.global.u32 	%r577, [%rd6+32];
	xor.b32  	%r939, %r939, %r577;
	ld.global.u32 	%r578, [%rd6+36];
	xor.b32  	%r938, %r938, %r578;
$L__BB0_10:
	and.b32  	%r580, %r563, 4;
	setp.eq.s32 	%p11, %r580, 0;
	@%p11 bra 	$L__BB0_12;
	ld.global.u32 	%r581, [%rd6+40];
	xor.b32  	%r942, %r942, %r581;
	ld.global.u32 	%r582, [%rd6+44];
	xor.b32  	%r941, %r941, %r582;
	ld.global.u32 	%r583, [%rd6+48];
	xor.b32  	%r940, %r940, %r583;
	ld.global.u32 	%r584, [%rd6+52];
	xor.b32  	%r939, %r939, %r584;
	ld.global.u32 	%r585, [%rd6+56];
	xor.b32  	%r938, %r938, %r585;
$L__BB0_12:
	and.b32  	%r587, %r563, 8;
	setp.eq.s32 	%p12, %r587, 0;
	@%p12 bra 	$L__BB0_14;
	ld.global.u32 	%r588, [%rd6+60];
	xor.b32  	%r942, %r942, %r588;
	ld.global.u32 	%r589, [%rd6+64];
	xor.b32  	%r941, %r941, %r589;
	ld.global.u32 	%r590, [%rd6+68];
	xor.b32  	%r940, %r940, %r590;
	ld.global.u32 	%r591, [%rd6+72];
	xor.b32  	%r939, %r939, %r591;
	ld.global.u32 	%r592, [%rd6+76];
	xor.b32  	%r938, %r938, %r592;
$L__BB0_14:
	and.b32  	%r594, %r563, 16;
	setp.eq.s32 	%p13, %r594, 0;
	@%p13 bra 	$L__BB0_16;
	ld.global.u32 	%r595, [%rd6+80];
	xor.b32  	%r942, %r942, %r595;
	ld.global.u32 	%r596, [%rd6+84];
	xor.b32  	%r941, %r941, %r596;
	ld.global.u32 	%r597, [%rd6+88];
	xor.b32  	%r940, %r940, %r597;
	ld.global.u32 	%r598, [%rd6+92];
	xor.b32  	%r939, %r939, %r598;
	ld.global.u32 	%r599, [%rd6+96];
	xor.b32  	%r938, %r938, %r599;
$L__BB0_16:
	and.b32  	%r601, %r563, 32;
	setp.eq.s32 	%p14, %r601, 0;
	@%p14 bra 	$L__BB0_18;
	ld.global.u32 	%r602, [%rd6+100];
	xor.b32  	%r942, %r942, %r602;
	ld.global.u32 	%r603, [%rd6+104];
	xor.b32  	%r941, %r941, %r603;
	ld.global.u32 	%r604, [%rd6+108];
	xor.b32  	%r940, %r940, %r604;
	ld.global.u32 	%r605, [%rd6+112];
	xor.b32  	%r939, %r939, %r605;
	ld.global.u32 	%r606, [%rd6+116];
	xor.b32  	%r938, %r938, %r606;
$L__BB0_18:
	and.b32  	%r608, %r563, 64;
	setp.eq.s32 	%p15, %r608, 0;
	@%p15 bra 	$L__BB0_20;
	ld.global.u32 	%r609, [%rd6+120];
	xor.b32  	%r942, %r942, %r609;
	ld.global.u32 	%r610, [%rd6+124];
	xor.b32  	%r941, %r941, %r610;
	ld.global.u32 	%r611, [%rd6+128];
	xor.b32  	%r940, %r940, %r611;
	ld.global.u32 	%r612, [%rd6+132];
	xor.b32  	%r939, %r939, %r612;
	ld.global.u32 	%r613, [%rd6+136];
	xor.b32  	%r938, %r938, %r613;
$L__BB0_20:
	and.b32  	%r615, %r563, 128;
	setp.eq.s32 	%p16, %r615, 0;
	@%p16 bra 	$L__BB0_22;
	ld.global.u32 	%r616, [%rd6+140];
	xor.b32  	%r942, %r942, %r616;
	ld.global.u32 	%r617, [%rd6+144];
	xor.b32  	%r941, %r941, %r617;
	ld.global.u32 	%r618, [%rd6+148];
	xor.b32  	%r940, %r940, %r618;
	ld.global.u32 	%r619, [%rd6+152];
	xor.b32  	%r939, %r939, %r619;
	ld.global.u32 	%r620, [%rd6+156];
	xor.b32  	%r938, %r938, %r620;
$L__BB0_22:
	and.b32  	%r622, %r563, 256;
	setp.eq.s32 	%p17, %r622, 0;
	@%p17 bra 	$L__BB0_24;
	ld.global.u32 	%r623, [%rd6+160];
	xor.b32  	%r942, %r942, %r623;
	ld.global.u32 	%r624, [%rd6+164];
	xor.b32  	%r941, %r941, %r624;
	ld.global.u32 	%r625, [%rd6+168];
	xor.b32  	%r940, %r940, %r625;
	ld.global.u32 	%r626, [%rd6+172];
	xor.b32  	%r939, %r939, %r626;
	ld.global.u32 	%r627, [%rd6+176];
	xor.b32  	%r938, %r938, %r627;
$L__BB0_24:
	and.b32  	%r629, %r563, 512;
	setp.eq.s32 	%p18, %r629, 0;
	@%p18 bra 	$L__BB0_26;
	ld.global.u32 	%r630, [%rd6+180];
	xor.b32  	%r942, %r942, %r630;
	ld.global.u32 	%r631, [%rd6+184];
	xor.b32  	%r941, %r941, %r631;
	ld.global.u32 	%r632, [%rd6+188];
	xor.b32  	%r940, %r940, %r632;
	ld.global.u32 	%r633, [%rd6+192];
	xor.b32  	%r939, %r939, %r633;
	ld.global.u32 	%r634, [%rd6+196];
	xor.b32  	%r938, %r938, %r634;
$L__BB0_26:
	and.b32  	%r636, %r563, 1024;
	setp.eq.s32 	%p19, %r636, 0;
	@%p19 bra 	$L__BB0_28;
	ld.global.u32 	%r637, [%rd6+200];
	xor.b32  	%r942, %r942, %r637;
	ld.global.u32 	%r638, [%rd6+204];
	xor.b32  	%r941, %r941, %r638;
	ld.global.u32 	%r639, [%rd6+208];
	xor.b32  	%r940, %r940, %r639;
	ld.global.u32 	%r640, [%rd6+212];
	xor.b32  	%r939, %r939, %r640;
	ld.global.u32 	%r641, [%rd6+216];
	xor.b32  	%r938, %r938, %r641;
$L__BB0_28:
	and.b32  	%r643, %r563, 2048;
	setp.eq.s32 	%p20, %r643, 0;
	@%p20 bra 	$L__BB0_30;
	ld.global.u32 	%r644, [%rd6+220];
	xor.b32  	%r942, %r942, %r644;
	ld.global.u32 	%r645, [%rd6+224];
	xor.b32  	%r941, %r941, %r645;
	ld.global.u32 	%r646, [%rd6+228];
	xor.b32  	%r940, %r940, %r646;
	ld.global.u32 	%r647, [%rd6+232];
	xor.b32  	%r939, %r939, %r647;
	ld.global.u32 	%r648, [%rd6+236];
	xor.b32  	%r938, %r938, %r648;
$L__BB0_30:
	and.b32  	%r650, %r563, 4096;
	setp.eq.s32 	%p21, %r650, 0;
	@%p21 bra 	$L__BB0_32;
	ld.global.u32 	%r651, [%rd6+240];
	xor.b32  	%r942, %r942, %r651;
	ld.global.u32 	%r652, [%rd6+244];
	xor.b32  	%r941, %r941, %r652;
	ld.global.u32 	%r653, [%rd6+248];
	xor.b32  	%r940, %r940, %r653;
	ld.global.u32 	%r654, [%rd6+252];
	xor.b32  	%r939, %r939, %r654;
	ld.global.u32 	%r655, [%rd6+256];
	xor.b32  	%r938, %r938, %r655;
$L__BB0_32:
	and.b32  	%r657, %r563, 8192;
	setp.eq.s32 	%p22, %r657, 0;
	@%p22 bra 	$L__BB0_34;
	ld.global.u32 	%r658, [%rd6+260];
	xor.b32  	%r942, %r942, %r658;
	ld.global.u32 	%r659, [%rd6+264];
	xor.b32  	%r941, %r941, %r659;
	ld.global.u32 	%r660, [%rd6+268];
	xor.b32  	%r940, %r940, %r660;
	ld.global.u32 	%r661, [%rd6+272];
	xor.b32  	%r939, %r939, %r661;
	ld.global.u32 	%r662, [%rd6+276];
	xor.b32  	%r938, %r938, %r662;
$L__BB0_34:
	and.b32  	%r664, %r563, 16384;
	setp.eq.s32 	%p23, %r664, 0;
	@%p23 bra 	$L__BB0_36;
	ld.global.u32 	%r665, [%rd6+280];
	xor.b32  	%r942, %r942, %r665;
	ld.global.u32 	%r666, [%rd6+284];
	xor.b32  	%r941, %r941, %r666;
	ld.global.u32 	%r667, [%rd6+288];
	xor.b32  	%r940, %r940, %r667;
	ld.global.u32 	%r668, [%rd6+292];
	xor.b32  	%r939, %r939, %r668;
	ld.global.u32 	%r669, [%rd6+296];
	xor.b32  	%r938, %r938, %r669;
$L__BB0_36:
	and.b32  	%r671, %r563, 32768;
	setp.eq.s32 	%p24, %r671, 0;
	@%p24 bra 	$L__BB0_38;
	ld.global.u32 	%r672, [%rd6+300];
	xor.b32  	%r942, %r942, %r672;
	ld.global.u32 	%r673, [%rd6+304];
	xor.b32  	%r941, %r941, %r673;
	ld.global.u32 	%r674, [%rd6+308];
	xor.b32  	%r940, %r940, %r674;
	ld.global.u32 	%r675, [%rd6+312];
	xor.b32  	%r939, %r939, %r675;
	ld.global.u32 	%r676, [%rd6+316];
	xor.b32  	%r938, %r938, %r676;
$L__BB0_38:
	add.s32 	%r937, %r937, 16;
	setp.ne.s32 	%p25, %r937, 32;
	@%p25 bra 	$L__BB0_6;
	mad.lo.s32 	%r677, %r931, -31, %r19;
	add.s32 	%r931, %r677, 1;
	setp.ne.s32 	%p26, %r931, 5;
	@%p26 bra 	$L__BB0_5;
	st.local.u32 	[%rd1+4], %r942;
	st.local.v2.u32 	[%rd1+8], {%r941, %r940};
	st.local.v2.u32 	[%rd1+16], {%r939, %r938};
	setp.eq.s64 	%p27, %rd4, 1;
	@%p27 bra 	$L__BB0_115;
	mov.b32 	%r938, 0;
	mov.u32 	%r1031, %r938;
	mov.u32 	%r1032, %r938;
	mov.u32 	%r1033, %r938;
	mov.u32 	%r942, %r938;
	mov.u32 	%r1023, %r938;
$L__BB0_42:
	mul.wide.u32 	%rd17, %r1023, 4;
	add.s64 	%rd18, %rd1, %rd17;
	ld.local.u32 	%r194, [%rd18+4];
	shl.b32 	%r195, %r1023, 5;
	mov.b32 	%r1029, 0;
$L__BB0_43:
	.pragma "nounroll";
	shr.u32 	%r680, %r194, %r1029;
	and.b32  	%r681, %r680, 1;
	setp.eq.b32 	%p28, %r681, 1;
	not.pred 	%p29, %p28;
	add.s32 	%r682, %r195, %r1029;
	mul.lo.s32 	%r683, %r682, 5;
	mul.wide.u32 	%rd19, %r683, 4;
	add.s64 	%rd7, %rd5, %rd19;
	@%p29 bra 	$L__BB0_45;
	ld.global.u32 	%r684, [%rd7];
	xor.b32  	%r942, %r942, %r684;
	ld.global.u32 	%r685, [%rd7+4];
	xor.b32  	%r1033, %r1033, %r685;
	ld.global.u32 	%r686, [%rd7+8];
	xor.b32  	%r1032, %r1032, %r686;
	ld.global.u32 	%r687, [%rd7+12];
	xor.b32  	%r1031, %r1031, %r687;
	ld.global.u32 	%r688, [%rd7+16];
	xor.b32  	%r938, %r938, %r688;
$L__BB0_45:
	and.b32  	%r690, %r680, 2;
	setp.eq.s32 	%p30, %r690, 0;
	@%p30 bra 	$L__BB0_47;
	ld.global.u32 	%r691, [%rd7+20];
	xor.b32  	%r942, %r942, %r691;
	ld.global.u32 	%r692, [%rd7+24];
	xor.b32  	%r1033, %r1033, %r692;
	ld.global.u32 	%r693, [%rd7+28];
	xor.b32  	%r1032, %r1032, %r693;
	ld.global.u32 	%r694, [%rd7+32];
	xor.b32  	%r1031, %r1031, %r694;
	ld.global.u32 	%r695, [%rd7+36];
	xor.b32  	%r938, %r938, %r695;
$L__BB0_47:
	and.b32  	%r697, %r680, 4;
	setp.eq.s32 	%p31, %r697, 0;
	@%p31 bra 	$L__BB0_49;
	ld.global.u32 	%r698, [%rd7+40];
	xor.b32  	%r942, %r942, %r698;
	ld.global.u32 	%r699, [%rd7+44];
	xor.b32  	%r1033, %r1033, %r699;
	ld.global.u32 	%r700, [%rd7+48];
	xor.b32  	%r1032, %r1032, %r700;
	ld.global.u32 	%r701, [%rd7+52];
	xor.b32  	%r1031, %r1031, %r701;
	ld.global.u32 	%r702, [%rd7+56];
	xor.b32  	%r938, %r938, %r702;
$L__BB0_49:
	and.b32  	%r704, %r680, 8;
	setp.eq.s32 	%p32, %r704, 0;
	@%p32 bra 	$L__BB0_51;
	ld.global.u32 	%r705, [%rd7+60];
	xor.b32  	%r942, %r942, %r705;
	ld.global.u32 	%r706, [%rd7+64];
	xor.b32  	%r1033, %r1033, %r706;
	ld.global.u32 	%r707, [%rd7+68];
	xor.b32  	%r1032, %r1032, %r707;
	ld.global.u32 	%r708, [%rd7+72];
	xor.b32  	%r1031, %r1031, %r708;
	ld.global.u32 	%r709, [%rd7+76];
	xor.b32  	%r938, %r938, %r709;
$L__BB0_51:
	and.b32  	%r711, %r680, 16;
	setp.eq.s32 	%p33, %r711, 0;
	@%p33 bra 	$L__BB0_53;
	ld.global.u32 	%r712, [%rd7+80];
	xor.b32  	%r942, %r942, %r712;
	ld.global.u32 	%r713, [%rd7+84];
	xor.b32  	%r1033, %r1033, %r713;
	ld.global.u32 	%r714, [%rd7+88];
	xor.b32  	%r1032, %r1032, %r714;
	ld.global.u32 	%r715, [%rd7+92];
	xor.b32  	%r1031, %r1031, %r715;
	ld.global.u32 	%r716, [%rd7+96];
	xor.b32  	%r938, %r938, %r716;
$L__BB0_53:
	and.b32  	%r718, %r680, 32;
	setp.eq.s32 	%p34, %r718, 0;
	@%p34 bra 	$L__BB0_55;
	ld.global.u32 	%r719, [%rd7+100];
	xor.b32  	%r942, %r942, %r719;
	ld.global.u32 	%r720, [%rd7+104];
	xor.b32  	%r1033, %r1033, %r720;
	ld.global.u32 	%r721, [%rd7+108];
	xor.b32  	%r1032, %r1032, %r721;
	ld.global.u32 	%r722, [%rd7+112];
	xor.b32  	%r1031, %r1031, %r722;
	ld.global.u32 	%r723, [%rd7+116];
	xor.b32  	%r938, %r938, %r723;
$L__BB0_55:
	and.b32  	%r725, %r680, 64;
	setp.eq.s32 	%p35, %r725, 0;
	@%p35 bra 	$L__BB0_57;
	ld.global.u32 	%r726, [%rd7+120];
	xor.b32  	%r942, %r942, %r726;
	ld.global.u32 	%r727, [%rd7+124];
	xor.b32  	%r1033, %r1033, %r727;
	ld.global.u32 	%r728, [%rd7+128];
	xor.b32  	%r1032, %r1032, %r728;
	ld.global.u32 	%r729, [%rd7+132];
	xor.b32  	%r1031, %r1031, %r729;
	ld.global.u32 	%r730, [%rd7+136];
	xor.b32  	%r938, %r938, %r730;
$L__BB0_57:
	and.b32  	%r732, %r680, 128;
	setp.eq.s32 	%p36, %r732, 0;
	@%p36 bra 	$L__BB0_59;
	ld.global.u32 	%r733, [%rd7+140];
	xor.b32  	%r942, %r942, %r733;
	ld.global.u32 	%r734, [%rd7+144];
	xor.b32  	%r1033, %r1033, %r734;
	ld.global.u32 	%r735, [%rd7+148];
	xor.b32  	%r1032, %r1032, %r735;
	ld.global.u32 	%r736, [%rd7+152];
	xor.b32  	%r1031, %r1031, %r736;
	ld.global.u32 	%r737, [%rd7+156];
	xor.b32  	%r938, %r938, %r737;
$L__BB0_59:
	and.b32  	%r739, %r680, 256;
	setp.eq.s32 	%p37, %r739, 0;
	@%p37 bra 	$L__BB0_61;
	ld.global.u32 	%r740, [%rd7+160];
	xor.b32  	%r942, %r942, %r740;
	ld.global.u32 	%r741, [%rd7+164];
	xor.b32  	%r1033, %r1033, %r741;
	ld.global.u32 	%r742, [%rd7+168];
	xor.b32  	%r1032, %r1032, %r742;
	ld.global.u32 	%r743, [%rd7+172];
	xor.b32  	%r1031, %r1031, %r743;
	ld.global.u32 	%r744, [%rd7+176];
	xor.b32  	%r938, %r938, %r744;
$L__BB0_61:
	and.b32  	%r746, %r680, 512;
	setp.eq.s32 	%p38, %r746, 0;
	@%p38 bra 	$L__BB0_63;
	ld.global.u32 	%r747, [%rd7+180];
	xor.b32  	%r942, %r942, %r747;
	ld.global.u32 	%r748, [%rd7+184];
	xor.b32  	%r1033, %r1033, %r748;
	ld.global.u32 	%r749, [%rd7+188];
	xor.b32  	%r1032, %r1032, %r749;
	ld.global.u32 	%r750, [%rd7+192];
	xor.b32  	%r1031, %r1031, %r750;
	ld.global.u32 	%r751, [%rd7+196];
	xor.b32  	%r938, %r938, %r751;
$L__BB0_63:
	and.b32  	%r753, %r680, 1024;
	setp.eq.s32 	%p39, %r753, 0;
	@%p39 bra 	$L__BB0_65;
	ld.global.u32 	%r754, [%rd7+200];
	xor.b32  	%r942, %r942, %r754;
	ld.global.u32 	%r755, [%rd7+204];
	xor.b32  	%r1033, %r1033, %r755;
	ld.global.u32 	%r756, [%rd7+208];
	xor.b32  	%r1032, %r1032, %r756;
	ld.global.u32 	%r757, [%rd7+212];
	xor.b32  	%r1031, %r1031, %r757;
	ld.global.u32 	%r758, [%rd7+216];
	xor.b32  	%r938, %r938, %r758;
$L__BB0_65:
	and.b32  	%r760, %r680, 2048;
	setp.eq.s32 	%p40, %r760, 0;
	@%p40 bra 	$L__BB0_67;
	ld.global.u32 	%r761, [%rd7+220];
	xor.b32  	%r942, %r942, %r761;
	ld.global.u32 	%r762, [%rd7+224];
	xor.b32  	%r1033, %r1033, %r762;
	ld.global.u32 	%r763, [%rd7+228];
	xor.b32  	%r1032, %r1032, %r763;
	ld.global.u32 	%r764, [%rd7+232];
	xor.b32  	%r1031, %r1031, %r764;
	ld.global.u32 	%r765, [%rd7+236];
	xor.b32  	%r938, %r938, %r765;
$L__BB0_67:
	and.b32  	%r767, %r680, 4096;
	setp.eq.s32 	%p41, %r767, 0;
	@%p41 bra 	$L__BB0_69;
	ld.global.u32 	%r768, [%rd7+240];
	xor.b32  	%r942, %r942, %r768;
	ld.global.u32 	%r769, [%rd7+244];
	xor.b32  	%r1033, %r1033, %r769;
	ld.global.u32 	%r770, [%rd7+248];
	xor.b32  	%r1032, %r1032, %r770;
	ld.global.u32 	%r771, [%rd7+252];
	xor.b32  	%r1031, %r1031, %r771;
	ld.global.u32 	%r772, [%rd7+256];
	xor.b32  	%r938, %r938, %r772;
$L__BB0_69:
	and.b32  	%r774, %r680, 8192;
	setp.eq.s32 	%p42, %r774, 0;
	@%p42 bra 	$L__BB0_71;
	ld.global.u32 	%r775, [%rd7+260];
	xor.b32  	%r942, %r942, %r775;
	ld.global.u32 	%r776, [%rd7+264];
	xor.b32  	%r1033, %r1033, %r776;
	ld.global.u32 	%r777, [%rd7+268];
	xor.b32  	%r1032, %r1032, %r777;
	ld.global.u32 	%r778, [%rd7+272];
	xor.b32  	%r1031, %r1031, %r778;
	ld.global.u32 	%r779, [%rd7+276];
	xor.b32  	%r938, %r938, %r779;
$L__BB0_71:
	and.b32  	%r781, %r680, 16384;
	setp.eq.s32 	%p43, %r781, 0;
	@%p43 bra 	$L__BB0_73;
	ld.global.u32 	%r782, [%rd7+280];
	xor.b32  	%r942, %r942, %r782;
	ld.global.u32 	%r783, [%rd7+284];
	xor.b32  	%r1033, %r1033, %r783;
	ld.global.u32 	%r784, [%rd7+288];
	xor.b32  	%r1032, %r1032, %r784;
	ld.global.u32 	%r785, [%rd7+292];
	xor.b32  	%r1031, %r1031, %r785;
	ld.global.u32 	%r786, [%rd7+296];
	xor.b32  	%r938, %r938, %r786;
$L__BB0_73:
	and.b32  	%r788, %r680, 32768;
	setp.eq.s32 	%p44, %r788, 0;
	@%p44 bra 	$L__BB0_75;
	ld.global.u32 	%r789, [%rd7+300];
	xor.b32  	%r942, %r942, %r789;
	ld.global.u32 	%r790, [%rd7+304];
	xor.b32  	%r1033, %r1033, %r790;
	ld.global.u32 	%r791, [%rd7+308];
	xor.b32  	%r1032, %r1032, %r791;
	ld.global.u32 	%r792, [%rd7+312];
	xor.b32  	%r1031, %r1031, %r792;
	ld.global.u32 	%r793, [%rd7+316];
	xor.b32  	%r938, %r938, %r793;
$L__BB0_75:
	add.s32 	%r1029, %r1029, 16;
	setp.ne.s32 	%p45, %r1029, 32;
	@%p45 bra 	$L__BB0_43;
	mad.lo.s32 	%r794, %r1023, -31, %r195;
	add.s32 	%r1023, %r794, 1;
	setp.ne.s32 	%p46, %r1023, 5;
	@%p46 bra 	$L__BB0_42;
	st.local.u32 	[%rd1+4], %r942;
	st.local.v2.u32 	[%rd1+8], {%r1033, %r1032};
	st.local.v2.u32 	[%rd1+16], {%r1031, %r938};
	setp.ne.s64 	%p47, %rd4, 3;
	@%p47 bra 	$L__BB0_115;
	mov.b32 	%r938, 0;
	mov.u32 	%r1123, %r938;
	mov.u32 	%r1124, %r938;
	mov.u32 	%r1125, %r938;
	mov.u32 	%r942, %r938;
	mov.u32 	%r1115, %r938;
$L__BB0_79:
	mul.wide.u32 	%rd20, %r1115, 4;
	add.s64 	%rd21, %rd1, %rd20;
	ld.local.u32 	%r370, [%rd21+4];
	shl.b32 	%r371, %r1115, 5;
	mov.b32 	%r1121, 0;
$L__BB0_80:
	.pragma "nounroll";
	shr.u32 	%r797, %r370, %r1121;
	and.b32  	%r798, %r797, 1;
	setp.eq.b32 	%p48, %r798, 1;
	not.pred 	%p49, %p48;
	add.s32 	%r799, %r371, %r1121;
	mul.lo.s32 	%r800, %r799, 5;
	mul.wide.u32 	%rd22, %r800, 4;
	add.s64 	%rd8, %rd5, %rd22;
	@%p49 bra 	$L__BB0_82;
	ld.global.u32 	%r801, [%rd8];
	xor.b32  	%r942, %r942, %r801;
	ld.global.u32 	%r802, [%rd8+4];
	xor.b32  	%r1125, %r1125, %r802;
	ld.global.u32 	%r803, [%rd8+8];
	xor.b32  	%r1124, %r1124, %r803;
	ld.global.u32 	%r804, [%rd8+12];
	xor.b32  	%r1123, %r1123, %r804;
	ld.global.u32 	%r805, [%rd8+16];
	xor.b32  	%r938, %r938, %r805;
$L__BB0_82:
	and.b32  	%r807, %r797, 2;
	setp.eq.s32 	%p50, %r807, 0;
	@%p50 bra 	$L__BB0_84;
	ld.global.u32 	%r808, [%rd8+20];
	xor.b32  	%r942, %r942, %r808;
	ld.global.u32 	%r809, [%rd8+24];
	xor.b32  	%r1125, %r1125, %r809;
	ld.global.u32 	%r810, [%rd8+28];
	xor.b32  	%r1124, %r1124, %r810;
	ld.global.u32 	%r811, [%rd8+32];
	xor.b32  	%r1123, %r1123, %r811;
	ld.global.u32 	%r812, [%rd8+36];
	xor.b32  	%r938, %r938, %r812;
$L__BB0_84:
	and.b32  	%r814, %r797, 4;
	setp.eq.s32 	%p51, %r814, 0;
	@%p51 bra 	$L__BB0_86;
	ld.global.u32 	%r815, [%rd8+40];
	xor.b32  	%r942, %r942, %r815;
	ld.global.u32 	%r816, [%rd8+44];
	xor.b32  	%r1125, %r1125, %r816;
	ld.global.u32 	%r817, [%rd8+48];
	xor.b32  	%r1124, %r1124, %r817;
	ld.global.u32 	%r818, [%rd8+52];
	xor.b32  	%r1123, %r1123, %r818;
	ld.global.u32 	%r819, [%rd8+56];
	xor.b32  	%r938, %r938, %r819;
$L__BB0_86:
	and.b32  	%r821, %r797, 8;
	setp.eq.s32 	%p52, %r821, 0;
	@%p52 bra 	$L__BB0_88;
	ld.global.u32 	%r822, [%rd8+60];
	xor.b32  	%r942, %r942, %r822;
	ld.global.u32 	%r823, [%rd8+64];
	xor.b32  	%r1125, %r1125, %r823;
	ld.global.u32 	%r824, [%rd8+68];
	xor.b32  	%r1124, %r1124, %r824;
	ld.global.u32 	%r825, [%rd8+72];
	xor.b32  	%r1123, %r1123, %r825;
	ld.global.u32 	%r826, [%rd8+76];
	xor.b32  	%r938, %r938, %r826;
$L__BB0_88:
	and.b32  	%r828, %r797, 16;
	setp.eq.s32 	%p53, %r828, 0;
	@%p53 bra 	$L__BB0_90;
	ld.global.u32 	%r829, [%rd8+80];
	xor.b32  	%r942, %r942, %r829;
	ld.global.u32 	%r830, [%rd8+84];
	xor.b32  	%r1125, %r1125, %r830;
	ld.global.u32 	%r831, [%rd8+88];
	xor.b32  	%r1124, %r1124, %r831;
	ld.global.u32 	%r832, [%rd8+92];
	xor.b32  	%r1123, %r1123, %r832;
	ld.global.u32 	%r833, [%rd8+96];
	xor.b32  	%r938, %r938, %r833;
$L__BB0_90:
	and.b32  	%r835, %r797, 32;
	setp.eq.s32 	%p54, %r835, 0;
	@%p54 bra 	$L__BB0_92;
	ld.global.u32 	%r836, [%rd8+100];
	xor.b32  	%r942, %r942, %r836;
	ld.global.u32 	%r837, [%rd8+104];
	xor.b32  	%r1125, %r1125, %r837;
	ld.global.u32 	%r838, [%rd8+108];
	xor.b32  	%r1124, %r1124, %r838;
	ld.global.u32 	%r839, [%rd8+112];
	xor.b32  	%r1123, %r1123, %r839;
	ld.global.u32 	%r840, [%rd8+116];
	xor.b32  	%r938, %r938, %r840;
$L__BB0_92:
	and.b32  	%r842, %r797, 64;
	setp.eq.s32 	%p55, %r842, 0;
	@%p55 bra 	$L__BB0_94;
	ld.global.u32 	%r843, [%rd8+120];
	xor.b32  	%r942, %r942, %r843;
	ld.global.u32 	%r844, [%rd8+124];
	xor.b32  	%r1125, %r1125, %r844;
	ld.global.u32 	%r845, [%rd8+128];
	xor.b32  	%r1124, %r1124, %r845;
	ld.global.u32 	%r846, [%rd8+132];
	xor.b32  	%r1123, %r1123, %r846;
	ld.global.u32 	%r847, [%rd8+136];
	xor.b32  	%r938, %r938, %r847;
$L__BB0_94:
	and.b32  	%r849, %r797, 128;
	setp.eq.s32 	%p56, %r849, 0;
	@%p56 bra 	$L__BB0_96;
	ld.global.u32 	%r850, [%rd8+140];
	xor.b32  	%r942, %r942, %r850;
	ld.global.u32 	%r851, [%rd8+144];
	xor.b32  	%r1125, %r1125, %r851;
	ld.global.u32 	%r852, [%rd8+148];
	xor.b32  	%r1124, %r1124, %r852;
	ld.global.u32 	%r853, [%rd8+152];
	xor.b32  	%r1123, %r1123, %r853;
	ld.global.u32 	%r854, [%rd8+156];
	xor.b32  	%r938, %r938, %r854;
$L__BB0_96:
	and.b32  	%r856, %r797, 256;
	setp.eq.s32 	%p57, %r856, 0;
	@%p57 bra 	$L__BB0_98;
	ld.global.u32 	%r857, [%rd8+160];
	xor.b32  	%r942, %r942, %r857;
	ld.global.u32 	%r858, [%rd8+164];
	xor.b32  	%r1125, %r1125, %r858;
	ld.global.u32 	%r859, [%rd8+168];
	xor.b32  	%r1124, %r1124, %r859;
	ld.global.u32 	%r860, [%rd8+172];
	xor.b32  	%r1123, %r1123, %r860;
	ld.global.u32 	%r861, [%rd8+176];
	xor.b32  	%r938, %r938, %r861;
$L__BB0_98:
	and.b32  	%r863, %r797, 512;
	setp.eq.s32 	%p58, %r863, 0;
	@%p58 bra 	$L__BB0_100;
	ld.global.u32 	%r864, [%rd8+180];
	xor.b32  	%r942, %r942, %r864;
	ld.global.u32 	%r865, [%rd8+184];
	xor.b32  	%r1125, %r1125, %r865;
	ld.global.u32 	%r866, [%rd8+188];
	xor.b32  	%r1124, %r1124, %r866;
	ld.global.u32 	%r867, [%rd8+192];
	xor.b32  	%r1123, %r1123, %r867;
	ld.global.u32 	%r868, [%rd8+196];
	xor.b32  	%r938, %r938, %r868;
$L__BB0_100:
	and.b32  	%r870, %r797, 1024;
	setp.eq.s32 	%p59, %r870, 0;
	@%p59 bra 	$L__BB0_102;
	ld.global.u32 	%r871, [%rd8+200];
	xor.b32  	%r942, %r942, %r871;
	ld.global.u32 	%r872, [%rd8+204];
	xor.b32  	%r1125, %r1125, %r872;
	ld.global.u32 	%r873, [%rd8+208];
	xor.b32  	%r1124, %r1124, %r873;
	ld.global.u32 	%r874, [%rd8+212];
	xor.b32  	%r1123, %r1123, %r874;
	ld.global.u32 	%r875, [%rd8+216];
	xor.b32  	%r938, %r938, %r875;
$L__BB0_102:
	and.b32  	%r877, %r797, 2048;
	setp.eq.s32 	%p60, %r877, 0;
	@%p60 bra 	$L__BB0_104;
	ld.global.u32 	%r878, [%rd8+220];
	xor.b32  	%r942, %r942, %r878;
	ld.global.u32 	%r879, [%rd8+224];
	xor.b32  	%r1125, %r1125, %r879;
	ld.global.u32 	%r880, [%rd8+228];
	xor.b32  	%r1124, %r1124, %r880;
	ld.global.u32 	%r881, [%rd8+232];
	xor.b32  	%r1123, %r1123, %r881;
	ld.global.u32 	%r882, [%rd8+236];
	xor.b32  	%r938, %r938, %r882;
$L__BB0_104:
	and.b32  	%r884, %r797, 4096;
	setp.eq.s32 	%p61, %r884, 0;
	@%p61 bra 	$L__BB0_106;
	ld.global.u32 	%r885, [%rd8+240];
	xor.b32  	%r942, %r942, %r885;
	ld.global.u32 	%r886, [%rd8+244];
	xor.b32  	%r1125, %r1125, %r886;
	ld.global.u32 	%r887, [%rd8+248];
	xor.b32  	%r1124, %r1124, %r887;
	ld.global.u32 	%r888, [%rd8+252];
	xor.b32  	%r1123, %r1123, %r888;
	ld.global.u32 	%r889, [%rd8+256];
	xor.b32  	%r938, %r938, %r889;
$L__BB0_106:
	and.b32  	%r891, %r797, 8192;
	setp.eq.s32 	%p62, %r891, 0;
	@%p62 bra 	$L__BB0_108;
	ld.global.u32 	%r892, [%rd8+260];
	xor.b32  	%r942, %r942, %r892;
	ld.global.u32 	%r893, [%rd8+264];
	xor.b32  	%r1125, %r1125, %r893;
	ld.global.u32 	%r894, [%rd8+268];
	xor.b32  	%r1124, %r1124, %r894;
	ld.global.u32 	%r895, [%rd8+272];
	xor.b32  	%r1123, %r1123, %r895;
	ld.global.u32 	%r896, [%rd8+276];
	xor.b32  	%r938, %r938, %r896;
$L__BB0_108:
	and.b32  	%r898, %r797, 16384;
	setp.eq.s32 	%p63, %r898, 0;
	@%p63 bra 	$L__BB0_110;
	ld.global.u32 	%r899, [%rd8+280];
	xor.b32  	%r942, %r942, %r899;
	ld.global.u32 	%r900, [%rd8+284];
	xor.b32  	%r1125, %r1125, %r900;
	ld.global.u32 	%r901, [%rd8+288];
	xor.b32  	%r1124, %r1124, %r901;
	ld.global.u32 	%r902, [%rd8+292];
	xor.b32  	%r1123, %r1123, %r902;
	ld.global.u32 	%r903, [%rd8+296];
	xor.b32  	%r938, %r938, %r903;
$L__BB0_110:
	and.b32  	%r905, %r797, 32768;
	setp.eq.s32 	%p64, %r905, 0;
	@%p64 bra 	$L__BB0_112;
	ld.global.u32 	%r906, [%rd8+300];
	xor.b32  	%r942, %r942, %r906;
	ld.global.u32 	%r907, [%rd8+304];
	xor.b32  	%r1125, %r1125, %r907;
	ld.global.u32 	%r908, [%rd8+308];
	xor.b32  	%r1124, %r1124, %r908;
	ld.global.u32 	%r909, [%rd8+312];
	xor.b32  	%r1123, %r1123, %r909;
	ld.global.u32 	%r910, [%rd8+316];
	xor.b32  	%r938, %r938, %r910;
$L__BB0_112:
	add.s32 	%r1121, %r1121, 16;
	setp.ne.s32 	%p65, %r1121, 32;
	@%p65 bra 	$L__BB0_80;
	mad.lo.s32 	%r911, %r1115, -31, %r371;
	add.s32 	%r1115, %r911, 1;
	setp.ne.s32 	%p66, %r1115, 5;
	@%p66 bra 	$L__BB0_79;
	st.local.u32 	[%rd1+4], %r942;
	st.local.v2.u32 	[%rd1+8], {%r1125, %r1124};
	st.local.v2.u32 	[%rd1+16], {%r1123, %r938};
$L__BB0_115:
	shr.u64 	%rd26, %rd3, 2;
	add.s32 	%r925, %r925, 1;
	setp.gt.u64 	%p67, %rd3, 3;
	@%p67 bra 	$L__BB0_3;
$L__BB0_116:
	shr.u32 	%r912, %r942, 2;
	xor.b32  	%r913, %r912, %r942;
	shl.b32 	%r914, %r938, 4;
	shl.b32 	%r915, %r913, 1;
	xor.b32  	%r916, %r915, %r914;
	xor.b32  	%r917, %r916, %r913;
	xor.b32  	%r918, %r917, %r938;
	add.s32 	%r919, %r6, %r918;
	add.s32 	%r920, %r919, -637770787;
	cvt.rn.f32.u32 	%f1, %r920;
	fma.rn.f32 	%f2, %f1, 0f2F800000, 0f2F000000;
	mul.f32 	%f3, %f2, 0f41200000;
	add.s32 	%r921, %r4, %r2;
	mad.lo.s32 	%r922, %r545, %r3, %r921;
	cvta.to.global.u64 	%rd23, %rd10;
	mul.wide.s32 	%rd24, %r922, 4;
	add.s64 	%rd25, %rd23, %rd24;
	st.global.f32 	[%rd25], %f3;
$L__BB0_117:
	ret;

}
	// .globl	_Z16batchedmatMulGPUPfS_S_i
.visible .entry _Z16batchedmatMulGPUPfS_S_i(
	.param .u64 .ptr .align 1 _Z16batchedmatMulGPUPfS_S_i_param_0,
	.param .u64 .ptr .align 1 _Z16batchedmatMulGPUPfS_S_i_param_1,
	.param .u64 .ptr .align 1 _Z16batchedmatMulGPUPfS_S_i_param_2,
	.param .u32 _Z16batchedmatMulGPUPfS_S_i_param_3
)
{
	.reg .pred 	%p<7>;
	.reg .b32 	%r<26>;
	.reg .b32 	%f<52>;
	.reg .b64 	%rd<15>;

	ld.param.u64 	%rd3, [_Z16batchedmatMulGPUPfS_S_i_param_0];
	ld.param.u64 	%rd4, [_Z16batchedmatMulGPUPfS_S_i_param_1];
	ld.param.u64 	%rd5, [_Z16batchedmatMulGPUPfS_S_i_param_2];
	ld.param.u32 	%r12, [_Z16batchedmatMulGPUPfS_S_i_param_3];
	mov.u32 	%r13, %ctaid.y;
	mov.u32 	%r14, %ntid.y;
	mov.u32 	%r15, %tid.y;
	mad.lo.s32 	%r1, %r13, %r14, %r15;
	mov.u32 	%r16, %ctaid.x;
	mov.u32 	%r17, %ntid.x;
	mov.u32 	%r18, %tid.x;
	mad.lo.s32 	%r2, %r16, %r17, %r18;
	mov.u32 	%r3, %ctaid.z;
	setp.gt.u32 	%p1, %r1, 63;
	setp.gt.s32 	%p2, %r2, 63;
	setp.gt.u32 	%p3, %r3, 127;
	or.pred  	%p4, %p1, %p3;
	or.pred  	%p5, %p4, %p2;
	@%p5 bra 	$L__BB1_4;
	mul.lo.s32 	%r20, %r12, %r3;
	shl.b32 	%r21, %r1, 6;
	add.s32 	%r4, %r20, %r21;
	cvta.to.global.u64 	%rd6, %rd3;
	add.s64 	%rd1, %rd6, 32;
	cvta.to.global.u64 	%rd7, %rd4;
	add.s64 	%rd2, %rd7, 2048;
	add.s32 	%r23, %r2, %r20;
	mov.f32 	%f51, 0f00000000;
	mov.b32 	%r25, 0;
	mov.u32 	%r24, %r4;
$L__BB1_2:
	mul.wide.s32 	%rd8, %r24, 4;
	add.s64 	%rd9, %rd1, %rd8;
	mul.wide.s32 	%rd10, %r23, 4;
	add.s64 	%rd11, %rd2, %rd10;
	ld.global.f32 	%f4, [%rd9+-32];
	ld.global.f32 	%f5, [%rd11+-2048];
	fma.rn.f32 	%f6, %f4, %f5, %f51;
	ld.global.f32 	%f7, [%rd9+-28];
	ld.global.f32 	%f8, [%rd11+-1792];
	fma.rn.f32 	%f9, %f7, %f8, %f6;
	ld.global.f32 	%f10, [%rd9+-24];
	ld.global.f32 	%f11, [%rd11+-1536];
	fma.rn.f32 	%f12, %f10, %f11, %f9;
	ld.global.f32 	%f13, [%rd9+-20];
	ld.global.f32 	%f14, [%rd11+-1280];
	fma.rn.f32 	%f15, %f13, %f14, %f12;
	ld.global.f32 	%f16, [%rd9+-16];
	ld.global.f32 	%f17, [%rd11+-1024];
	fma.rn.f32 	%f18, %f16, %f17, %f15;
	ld.global.f32 	%f19, [%rd9+-12];
	ld.global.f32 	%f20, [%rd11+-768];
	fma.rn.f32 	%f21, %f19, %f20, %f18;
	ld.global.f32 	%f22, [%rd9+-8];
	ld.global.f32 	%f23, [%rd11+-512];
	fma.rn.f32 	%f24, %f22, %f23, %f21;
	ld.global.f32 	%f25, [%rd9+-4];
	ld.global.f32 	%f26, [%rd11+-256];
	fma.rn.f32 	%f27, %f25, %f26, %f24;
	ld.global.f32 	%f28, [%rd9];
	ld.global.f32 	%f29, [%rd11];
	fma.rn.f32 	%f30, %f28, %f29, %f27;
	ld.global.f32 	%f31, [%rd9+4];
	ld.global.f32 	%f32, [%rd11+256];
	fma.rn.f32 	%f33, %f31, %f32, %f30;
	ld.global.f32 	%f34, [%rd9+8];
	ld.global.f32 	%f35, [%rd11+512];
	fma.rn.f32 	%f36, %f34, %f35, %f33;
	ld.global.f32 	%f37, [%rd9+12];
	ld.global.f32 	%f38, [%rd11+768];
	fma.rn.f32 	%f39, %f37, %f38, %f36;
	ld.global.f32 	%f40, [%rd9+16];
	ld.global.f32 	%f41, [%rd11+1024];
	fma.rn.f32 	%f42, %f40, %f41, %f39;
	ld.global.f32 	%f43, [%rd9+20];
	ld.global.f32 	%f44, [%rd11+1280];
	fma.rn.f32 	%f45, %f43, %f44, %f42;
	ld.global.f32 	%f46, [%rd9+24];
	ld.global.f32 	%f47, [%rd11+1536];
	fma.rn.f32 	%f48, %f46, %f47, %f45;
	ld.global.f32 	%f49, [%rd9+28];
	ld.global.f32 	%f50, [%rd11+1792];
	fma.rn.f32 	%f51, %f49, %f50, %f48;
	add.s32 	%r25, %r25, 16;
	add.s32 	%r24, %r24, 16;
	add.s32 	%r23, %r23, 1024;
	setp.ne.s32 	%p6, %r25, 64;
	@%p6 bra 	$L__BB1_2;
	add.s32 	%r22, %r4, %r2;
	cvta.to.global.u64 	%rd12, %rd5;
	mul.wide.s32 	%rd13, %r22, 4;
	add.s64 	%rd14, %rd12, %rd13;
	st.global.f32 	[%rd14], %f51;
$L__BB1_4:
	ret;

}
	// .globl	_Z18batchedmatMulTiledPfS_S_i
.visible .entry _Z18batchedmatMulTiledPfS_S_i(
	.param .u64 .ptr .align 1 _Z18batchedmatMulTiledPfS_S_i_param_0,
	.param .u64 .ptr .align 1 _Z18batchedmatMulTiledPfS_S_i_param_1,
	.param .u64 .ptr .align 1 _Z18batchedmatMulTiledPfS_S_i_param_2,
	.param .u32 _Z18batchedmatMulTiledPfS_S_i_param_3
)
{
	.reg .pred 	%p<10>;
	.reg .b32 	%r<29>;
	.reg .b32 	%f<219>;
	.reg .b64 	%rd<13>;
	// demoted variable
	.shared .align 4 .b8 _ZZ18batchedmatMulTiledPfS_S_iE5mem_a[1024];
	// demoted variable
	.shared .align 4 .b8 _ZZ18batchedmatMulTiledPfS_S_iE5mem_b[1024];
	ld.param.u64 	%rd3, [_Z18batchedmatMulTiledPfS_S_i_param_0];
	ld.param.u64 	%rd4, [_Z18batchedmatMulTiledPfS_S_i_param_1];
	ld.param.u64 	%rd5, [_Z18batchedmatMulTiledPfS_S_i_param_2];
	ld.param.u32 	%r12, [_Z18batchedmatMulTiledPfS_S_i_param_3];
	mov.u32 	%r1, %tid.x;
	mov.u32 	%r2, %tid.y;
	mov.u32 	%r13, %ctaid.x;
	mov.u32 	%r14, %ctaid.y;
	mov.u32 	%r3, %ctaid.z;
	shl.b32 	%r15, %r14, 4;
	add.s32 	%r4, %r15, %r2;
	shl.b32 	%r16, %r13, 4;
	add.s32 	%r17, %r16, %r1;
	max.u32 	%r18, %r4, %r17;
	setp.gt.u32 	%p1, %r18, 63;
	setp.gt.u32 	%p2, %r3, 127;
	or.pred  	%p3, %p2, %p1;
	@%p3 bra 	$L__BB2_14;
	cvta.to.global.u64 	%rd6, %rd3;
	cvta.to.global.u64 	%rd7, %rd4;
	shl.b32 	%r19, %r2, 6;
	mov.u32 	%r20, _ZZ18batchedmatMulTiledPfS_S_iE5mem_a;
	add.s32 	%r6, %r20, %r19;
	shl.b32 	%r21, %r1, 2;
	add.s32 	%r7, %r6, %r21;
	mul.lo.s32 	%r8, %r12, %r3;
	shl.b32 	%r9, %r4, 6;
	add.s32 	%r22, %r9, %r1;
	add.s32 	%r23, %r22, %r8;
	mov.u32 	%r24, _ZZ18batchedmatMulTiledPfS_S_iE5mem_b;
	add.s32 	%r11, %r24, %r21;
	add.s32 	%r10, %r11, %r19;
	add.s32 	%r25, %r17, %r19;
	add.s32 	%r26, %r25, %r8;
	mul.wide.s32 	%rd8, %r23, 4;
	add.s64 	%rd1, %rd6, %rd8;
	ld.global.f32 	%f17, [%rd1];
	st.shared.f32 	[%r7], %f17;
	mul.wide.s32 	%rd9, %r26, 4;
	add.s64 	%rd2, %rd7, %rd9;
	ld.global.f32 	%f18, [%rd2];
	st.shared.f32 	[%r10], %f18;
	bar.sync 	0;
	ld.shared.f32 	%f19, [%r6];
	ld.shared.f32 	%f20, [%r11];
	fma.rn.f32 	%f21, %f19, %f20, 0f00000000;
	ld.shared.f32 	%f22, [%r6+4];
	ld.shared.f32 	%f23, [%r11+64];
	fma.rn.f32 	%f24, %f22, %f23, %f21;
	ld.shared.f32 	%f25, [%r6+8];
	ld.shared.f32 	%f26, [%r11+128];
	fma.rn.f32 	%f27, %f25, %f26, %f24;
	ld.shared.f32 	%f28, [%r6+12];
	ld.shared.f32 	%f29, [%r11+192];
	fma.rn.f32 	%f30, %f28, %f29, %f27;
	ld.shared.f32 	%f31, [%r6+16];
	ld.shared.f32 	%f32, [%r11+256];
	fma.rn.f32 	%f33, %f31, %f32, %f30;
	ld.shared.f32 	%f34, [%r6+20];
	ld.shared.f32 	%f35, [%r11+320];
	fma.rn.f32 	%f36, %f34, %f35, %f33;
	ld.shared.f32 	%f37, [%r6+24];
	ld.shared.f32 	%f38, [%r11+384];
	fma.rn.f32 	%f39, %f37, %f38, %f36;
	ld.shared.f32 	%f40, [%r6+28];
	ld.shared.f32 	%f41, [%r11+448];
	fma.rn.f32 	%f42, %f40, %f41, %f39;
	ld.shared.f32 	%f43, [%r6+32];
	ld.shared.f32 	%f44, [%r11+512];
	fma.rn.f32 	%f45, %f43, %f44, %f42;
	ld.shared.f32 	%f46, [%r6+36];
	ld.shared.f32 	%f47, [%r11+576];
	fma.rn.f32 	%f48, %f46, %f47, %f45;
	ld.shared.f32 	%f49, [%r6+40];
	ld.shared.f32 	%f50, [%r11+640];
	fma.rn.f32 	%f51, %f49, %f50, %f48;
	ld.shared.f32 	%f52, [%r6+44];
	ld.shared.f32 	%f53, [%r11+704];
	fma.rn.f32 	%f54, %f52, %f53, %f51;
	ld.shared.f32 	%f55, [%r6+48];
	ld.shared.f32 	%f56, [%r11+768];
	fma.rn.f32 	%f57, %f55, %f56, %f54;
	ld.shared.f32 	%f58, [%r6+52];
	ld.shared.f32 	%f59, [%r11+832];
	fma.rn.f32 	%f60, %f58, %f59, %f57;
	ld.shared.f32 	%f61, [%r6+56];
	ld.shared.f32 	%f62, [%r11+896];
	fma.rn.f32 	%f63, %f61, %f62, %f60;
	ld.shared.f32 	%f64, [%r6+60];
	ld.shared.f32 	%f65, [%r11+960];
	fma.rn.f32 	%f1, %f64, %f65, %f63;
	bar.sync 	0;
	setp.gt.u32 	%p4, %r1, 47;
	mov.f32 	%f213, 0f00000000;
	@%p4 bra 	$L__BB2_3;
	ld.global.f32 	%f213, [%rd1+64];
$L__BB2_3:
	st.shared.f32 	[%r7], %f213;
	setp.gt.u32 	%p5, %r2, 47;
	mov.f32 	%f214, 0f00000000;
	@%p5 bra 	$L__BB2_5;
	ld.global.f32 	%f214, [%rd2+4096];
$L__BB2_5:
	st.shared.f32 	[%r10], %f214;
	bar.sync 	0;
	ld.shared.f32 	%f68, [%r6];
	ld.shared.f32 	%f69, [%r11];
	fma.rn.f32 	%f70, %f68, %f69, %f1;
	ld.shared.f32 	%f71, [%r6+4];
	ld.shared.f32 	%f72, [%r11+64];
	fma.rn.f32 	%f73, %f71, %f72, %f70;
	ld.shared.f32 	%f74, [%r6+8];
	ld.shared.f32 	%f75, [%r11+128];
	fma.rn.f32 	%f76, %f74, %f75, %f73;
	ld.shared.f32 	%f77, [%r6+12];
	ld.shared.f32 	%f78, [%r11+192];
	fma.rn.f32 	%f79, %f77, %f78, %f76;
	ld.shared.f32 	%f80, [%r6+16];
	ld.shared.f32 	%f81, [%r11+256];
	fma.rn.f32 	%f82, %f80, %f81, %f79;
	ld.shared.f32 	%f83, [%r6+20];
	ld.shared.f32 	%f84, [%r11+320];
	fma.rn.f32 	%f85, %f83, %f84, %f82;
	ld.shared.f32 	%f86, [%r6+24];
	ld.shared.f32 	%f87, [%r11+384];
	fma.rn.f32 	%f88, %f86, %f87, %f85;
	ld.shared.f32 	%f89, [%r6+28];
	ld.shared.f32 	%f90, [%r11+448];
	fma.rn.f32 	%f91, %f89, %f90, %f88;
	ld.shared.f32 	%f92, [%r6+32];
	ld.shared.f32 	%f93, [%r11+512];
	fma.rn.f32 	%f94, %f92, %f93, %f91;
	ld.shared.f32 	%f95, [%r6+36];
	ld.shared.f32 	%f96, [%r11+576];
	fma.rn.f32 	%f97, %f95, %f96, %f94;
	ld.shared.f32 	%f98, [%r6+40];
	ld.shared.f32 	%f99, [%r11+640];
	fma.rn.f32 	%f100, %f98, %f99, %f97;
	ld.shared.f32 	%f101, [%r6+44];
	ld.shared.f32 	%f102, [%r11+704];
	fma.rn.f32 	%f103, %f101, %f102, %f100;
	ld.shared.f32 	%f104, [%r6+48];
	ld.shared.f32 	%f105, [%r11+768];
	fma.rn.f32 	%f106, %f104, %f105, %f103;
	ld.shared.f32 	%f107, [%r6+52];
	ld.shared.f32 	%f108, [%r11+832];
	fma.rn.f32 	%f109, %f107, %f108, %f106;
	ld.shared.f32 	%f110, [%r6+56];
	ld.shared.f32 	%f111, [%r11+896];
	fma.rn.f32 	%f112, %f110, %f111, %f109;
	ld.shared.f32 	%f113, [%r6+60];
	ld.shared.f32 	%f114, [%r11+960];
	fma.rn.f32 	%f6, %f113, %f114, %f112;
	bar.sync 	0;
	setp.gt.u32 	%p6, %r1, 31;
	mov.f32 	%f215, 0f00000000;
	@%p6 bra 	$L__BB2_7;
	ld.global.f32 	%f215, [%rd1+128];
$L__BB2_7:
	st.shared.f32 	[%r7], %f215;
	setp.gt.u32 	%p7, %r2, 31;
	mov.f32 	%f216, 0f00000000;
	@%p7 bra 	$L__BB2_9;
	ld.global.f32 	%f216, [%rd2+8192];
$L__BB2_9:
	st.shared.f32 	[%r10], %f216;
	bar.sync 	0;
	ld.shared.f32 	%f117, [%r6];
	ld.shared.f32 	%f118, [%r11];
	fma.rn.f32 	%f119, %f117, %f118, %f6;
	ld.shared.f32 	%f120, [%r6+4];
	ld.shared.f32 	%f121, [%r11+64];
	fma.rn.f32 	%f122, %f120, %f121, %f119;
	ld.shared.f32 	%f123, [%r6+8];
	ld.shared.f32 	%f124, [%r11+128];
	fma.rn.f32 	%f125, %f123, %f124, %f122;
	ld.shared.f32 	%f126, [%r6+12];
	ld.shared.f32 	%f127, [%r11+192];
	fma.rn.f32 	%f128, %f126, %f127, %f125;
	ld.shared.f32 	%f129, [%r6+16];
	ld.shared.f32 	%f130, [%r11+256];
	fma.rn.f32 	%f131, %f129, %f130, %f128;
	ld.shared.f32 	%f132, [%r6+20];
	ld.shared.f32 	%f133, [%r11+320];
	fma.rn.f32 	%f134, %f132, %f133, %f131;
	ld.shared.f32 	%f135, [%r6+24];
	ld.shared.f32 	%f136, [%r11+384];
	fma.rn.f32 	%f137, %f135, %f136, %f134;
	ld.shared.f32 	%f138, [%r6+28];
	ld.shared.f32 	%f139, [%r11+448];
	fma.rn.f32 	%f140, %f138, %f139, %f137;
	ld.shared.f32 	%f141, [%r6+32];
	ld.shared.f32 	%f142, [%r11+512];
	fma.rn.f32 	%f143, %f141, %f142, %f140;
	ld.shared.f32 	%f144, [%r6+36];
	ld.shared.f32 	%f145, [%r11+576];
	fma.rn.f32 	%f146, %f144, %f145, %f143;
	ld.shared.f32 	%f147, [%r6+40];
	ld.shared.f32 	%f148, [%r11+640];
	fma.rn.f32 	%f149, %f147, %f148, %f146;
	ld.shared.f32 	%f150, [%r6+44];
	ld.shared.f32 	%f151, [%r11+704];
	fma.rn.f32 	%f152, %f150, %f151, %f149;
	ld.shared.f32 	%f153, [%r6+48];
	ld.shared.f32 	%f154, [%r11+768];
	fma.rn.f32 	%f155, %f153, %f154, %f152;
	ld.shared.f32 	%f156, [%r6+52];
	ld.shared.f32 	%f157, [%r11+832];
	fma.rn.f32 	%f158, %f156, %f157, %f155;
	ld.shared.f32 	%f159, [%r6+56];
	ld.shared.f32 	%f160, [%r11+896];
	fma.rn.f32 	%f161, %f159, %f160, %f158;
	ld.shared.f32 	%f162, [%r6+60];
	ld.shared.f32 	%f163, [%r11+960];
	fma.rn.f32 	%f11, %f162, %f163, %f161;
	bar.sync 	0;
	setp.gt.u32 	%p8, %r1, 15;
	mov.f32 	%f217, 0f00000000;
	@%p8 bra 	$L__BB2_11;
	ld.global.f32 	%f217, [%rd1+192];
$L__BB2_11:
	st.shared.f32 	[%r7], %f217;
	setp.gt.u32 	%p9, %r2, 15;
	mov.f32 	%f218, 0f00000000;
	@%p9 bra 	$L__BB2_13;
	ld.global.f32 	%f218, [%rd2+12288];
$L__BB2_13:
	st.shared.f32 	[%r10], %f218;
	bar.sync 	0;
	ld.shared.f32 	%f165, [%r6];
	ld.shared.f32 	%f166, [%r11];
	fma.rn.f32 	%f167, %f165, %f166, %f11;
	ld.shared.f32 	%f168, [%r6+4];
	ld.shared.f32 	%f169, [%r11+64];
	fma.rn.f32 	%f170, %f168, %f169, %f167;
	ld.shared.f32 	%f171, [%r6+8];
	ld.shared.f32 	%f172, [%r11+128];
	fma.rn.f32 	%f173, %f171, %f172, %f170;
	ld.shared.f32 	%f174, [%r6+12];
	ld.shared.f32 	%f175, [%r11+192];
	fma.rn.f32 	%f176, %f174, %f175, %f173;
	ld.shared.f32 	%f177, [%r6+16];
	ld.shared.f32 	%f178, [%r11+256];
	fma.rn.f32 	%f179, %f177, %f178, %f176;
	ld.shared.f32 	%f180, [%r6+20];
	ld.shared.f32 	%f181, [%r11+320];
	fma.rn.f32 	%f182, %f180, %f181, %f179;
	ld.shared.f32 	%f183, [%r6+24];
	ld.shared.f32 	%f184, [%r11+384];
	fma.rn.f32 	%f185, %f183, %f184, %f182;
	ld.shared.f32 	%f186, [%r6+28];
	ld.shared.f32 	%f187, [%r11+448];
	fma.rn.f32 	%f188, %f186, %f187, %f185;
	ld.shared.f32 	%f189, [%r6+32];
	ld.shared.f32 	%f190, [%r11+512];
	fma.rn.f32 	%f191, %f189, %f190, %f188;
	ld.shared.f32 	%f192, [%r6+36];
	ld.shared.f32 	%f193, [%r11+576];
	fma.rn.f32 	%f194, %f192, %f193, %f191;
	ld.shared.f32 	%f195, [%r6+40];
	ld.shared.f32 	%f196, [%r11+640];
	fma.rn.f32 	%f197, %f195, %f196, %f194;
	ld.shared.f32 	%f198, [%r6+44];
	ld.shared.f32 	%f199, [%r11+704];
	fma.rn.f32 	%f200, %f198, %f199, %f197;
	ld.shared.f32 	%f201, [%r6+48];
	ld.shared.f32 	%f202, [%r11+768];
	fma.rn.f32 	%f203, %f201, %f202, %f200;
	ld.shared.f32 	%f204, [%r6+52];
	ld.shared.f32 	%f205, [%r11+832];
	fma.rn.f32 	%f206, %f204, %f205, %f203;
	ld.shared.f32 	%f207, [%r6+56];
	ld.shared.f32 	%f208, [%r11+896];
	fma.rn.f32 	%f209, %f207, %f208, %f206;
	ld.shared.f32 	%f210, [%r6+60];
	ld.shared.f32 	%f211, [%r11+960];
	fma.rn.f32 	%f212, %f210, %f211, %f209;
	bar.sync 	0;
	add.s32 	%r27, %r9, %r17;
	add.s32 	%r28, %r27, %r8;
	cvta.to.global.u64 	%rd10, %rd5;
	mul.wide.s32 	%rd11, %r28, 4;
	add.s64 	%rd12, %rd10, %rd11;
	st.global.f32 	[%rd12], %f212;
$L__BB2_14:
	ret;

}


// ===== COMPILED SASS (sm_100) =====

	.target	sm_100

	.elftype	@"ET_EXEC"


//--------------------- .note.nv.tkinfo           --------------------------
	.section	.note.nv.tkinfo,"",@"SHT_NOTE"
	.sectionflags	@"SHF_NOTE_NV_TKINFO"
	.tkinfo
        /*0018*/ 	.word	0x00000002
        /*0030*/ 	.string	""
        /*0030*/ 	.string	"ptxas"
        /*0030*/ 	.string	"Cuda compilation tools, release 13.0, V13.0.88"
        /*0030*/ 	.string	"Build cuda_13.0.r13.0/compiler.36424714_0"
        /*0030*/ 	.string	"-arch sm_100 -m 64 "



//--------------------- .note.nv.cuinfo           --------------------------
	.section	.note.nv.cuinfo,"",@"SHT_NOTE"
	.sectionflags	@"SHF_NOTE_NV_CUINFO"
        /*0018*/ 	.short	0x0002
        /*001a*/ 	.short	0x0064
        /*001c*/ 	.short	0x0082
	.zero		2


//--------------------- .nv.info                  --------------------------
	.section	.nv.info,"",@"SHT_CUDA_INFO"
	.align	4


	//----- nvinfo : EIATTR_REGCOUNT
	.align		4
        /*0000*/ 	.byte	0x04, 0x2f
        /*0002*/ 	.short	(.L_10 - .L_9)
	.align		4
.L_9:
        /*0004*/ 	.word	index@(_Z4initPfij)
        /*0008*/ 	.word	0x0000001f


	//----- nvinfo : EIATTR_FRAME_SIZE
	.align		4
.L_10:
        /*000c*/ 	.byte	0x04, 0x11
        /*000e*/ 	.short	(.L_12 - .L_11)
	.align		4
.L_11:
        /*0010*/ 	.word	index@(_Z4initPfij)
        /*0014*/ 	.word	0x00000030


	//----- nvinfo : EIATTR_REGCOUNT
	.align		4
.L_12:
        /*0018*/ 	.byte	0x04, 0x2f
        /*001a*/ 	.short	(.L_14 - .L_13)
	.align		4
.L_13:
        /*001c*/ 	.word	index@(_Z16batchedmatMulGPUPfS_S_i)
        /*0020*/ 	.word	0x00000020


	//----- nvinfo : EIATTR_FRAME_SIZE
	.align		4
.L_14:
        /*0024*/ 	.byte	0x04, 0x11
        /*0026*/ 	.short	(.L_16 - .L_15)
	.align		4
.L_15:
        /*0028*/ 	.word	index@(_Z16batchedmatMulGPUPfS_S_i)
        /*002c*/ 	.word	0x00000000


	//----- nvinfo : EIATTR_REGCOUNT
	.align		4
.L_16:
        /*0030*/ 	.byte	0x04, 0x2f
        /*0032*/ 	.short	(.L_18 - .L_17)
	.align		4
.L_17:
        /*0034*/ 	.word	index@(_Z18batchedmatMulTiledPfS_S_i)
        /*0038*/ 	.word	0x00000020


	//----- nvinfo : EIATTR_FRAME_SIZE
	.align		4
.L_18:
        /*003c*/ 	.byte	0x04, 0x11
        /*003e*/ 	.short	(.L_20 - .L_19)
	.align		4
.L_19:
        /*0040*/ 	.word	index@(_Z18batchedmatMulTiledPfS_S_i)
        /*0044*/ 	.word	0x00000000


	//----- nvinfo : EIATTR_MIN_STACK_SIZE
	.align		4
.L_20:
        /*0048*/ 	.byte	0x04, 0x12
        /*004a*/ 	.short	(.L_22 - .L_21)
	.align		4
.L_21:
        /*004c*/ 	.word	index@(_Z18batchedmatMulTiledPfS_S_i)
        /*0050*/ 	.word	0x00000000


	//----- nvinfo : EIATTR_MIN_STACK_SIZE
	.align		4
.L_22:
        /*0054*/ 	.byte	0x04, 0x12
        /*0056*/ 	.short	(.L_24 - .L_23)
	.align		4
.L_23:
        /*0058*/ 	.word	index@(_Z16batchedmatMulGPUPfS_S_i)
        /*005c*/ 	.word	0x00000000


	//----- nvinfo : EIATTR_MIN_STACK_SIZE
	.align		4
.L_24:
        /*0060*/ 	.byte	0x04, 0x12
        /*0062*/ 	.short	(.L_26 - .L_25)
	.align		4
.L_25:
        /*0064*/ 	.word	index@(_Z4initPfij)
        /*0068*/ 	.word	0x00000030
.L_26:


//--------------------- .nv.compat                --------------------------
	.section	.nv.compat,"",@"SHT_CUDA_COMPAT_INFO"
	.align	4
        /*0000*/ 	.byte	0x02, 0x09, 0x00, 0x00, 0x02, 0x02, 0x01, 0x00, 0x02, 0x05, 0x05, 0x00, 0x03, 0x07, 0x01, 0x01
        /*0010*/ 	.byte	0x02, 0x03, 0x00, 0x00, 0x02, 0x06, 0x01, 0x00, 0x04, 0x0b, 0x08, 0x00, 0x09, 0x00, 0x00, 0x00
        /*0020*/ 	.byte	0x00, 0x00, 0x00, 0x00


//--------------------- .nv.info._Z18batchedmatMulTiledPfS_S_i --------------------------
	.section	.nv.info._Z18batchedmatMulTiledPfS_S_i,"",@"SHT_CUDA_INFO"
	.sectionflags	@""
	.align	4


	//----- nvinfo : EIATTR_CUDA_API_VERSION
	.align		4
        /*0000*/ 	.byte	0x04, 0x37
        /*0002*/ 	.short	(.L_28 - .L_27)
.L_27:
        /*0004*/ 	.word	0x00000082


	//----- nvinfo : EIATTR_KPARAM_INFO
	.align		4
.L_28:
        /*0008*/ 	.byte	0x04, 0x17
        /*000a*/ 	.short	(.L_30 - .L_29)
.L_29:
        /*000c*/ 	.word	0x00000000
        /*0010*/ 	.short	0x0003
        /*0012*/ 	.short	0x0018
        /*0014*/ 	.byte	0x00, 0xf0, 0x11, 0x00


	//----- nvinfo : EIATTR_KPARAM_INFO
	.align		4
.L_30:
        /*0018*/ 	.byte	0x04, 0x17
        /*001a*/ 	.short	(.L_32 - .L_31)
.L_31:
        /*001c*/ 	.word	0x00000000
        /*0020*/ 	.short	0x0002
        /*0022*/ 	.short	0x0010
        /*0024*/ 	.byte	0x00, 0xf5, 0x21, 0x00


	//----- nvinfo : EIATTR_KPARAM_INFO
	.align		4
.L_32:
        /*0028*/ 	.byte	0x04, 0x17
        /*002a*/ 	.short	(.L_34 - .L_33)
.L_33:
        /*002c*/ 	.word	0x00000000
        /*0030*/ 	.short	0x0001
        /*0032*/ 	.short	0x0008
        /*0034*/ 	.byte	0x00, 0xf5, 0x21, 0x00


	//----- nvinfo : EIATTR_KPARAM_INFO
	.align		4
.L_34:
        /*0038*/ 	.byte	0x04, 0x17
        /*003a*/ 	.short	(.L_36 - .L_35)
.L_35:
        /*003c*/ 	.word	0x00000000
        /*0040*/ 	.short	0x0000
        /*0042*/ 	.short	0x0000
        /*0044*/ 	.byte	0x00, 0xf5, 0x21, 0x00


	//----- nvinfo : EIATTR_SPARSE_MMA_MASK
	.align		4
.L_36:
        /*0048*/ 	.byte	0x03, 0x50
        /*004a*/ 	.short	0x0000


	//----- nvinfo : EIATTR_MAXREG_COUNT
	.align		4
        /*004c*/ 	.byte	0x03, 0x1b
        /*004e*/ 	.short	0x00ff


	//----- nvinfo : EIATTR_NUM_BARRIERS
	.align		4
        /*0050*/ 	.byte	0x02, 0x4c
        /*0052*/ 	.byte	0x01
	.zero		1


	//----- nvinfo : EIATTR_MERCURY_ISA_VERSION
	.align		4
        /*0054*/ 	.byte	0x03, 0x5f
        /*0056*/ 	.short	0x0101


	//----- nvinfo : EIATTR_VRC_CTA_INIT_COUNT
	.align		4
        /*0058*/ 	.byte	0x02, 0x4a
	.zero		1
	.zero		1


	//----- nvinfo : EIATTR_EXIT_INSTR_OFFSETS
	.align		4
        /*005c*/ 	.byte	0x04, 0x1c
        /*005e*/ 	.short	(.L_38 - .L_37)


	//   ....[0]....
.L_37:
        /*0060*/ 	.word	0x000000b0


	//   ....[1]....
        /*0064*/ 	.word	0x00000d70


	//----- nvinfo : EIATTR_CBANK_PARAM_SIZE
	.align		4
.L_38:
        /*0068*/ 	.byte	0x03, 0x19
        /*006a*/ 	.short	0x001c


	//----- nvinfo : EIATTR_PARAM_CBANK
	.align		4
        /*006c*/ 	.byte	0x04, 0x0a
        /*006e*/ 	.short	(.L_40 - .L_39)
	.align		4
.L_39:
        /*0070*/ 	.word	index@(.nv.constant0._Z18batchedmatMulTiledPfS_S_i)
        /*0074*/ 	.short	0x0380
        /*0076*/ 	.short	0x001c


	//----- nvinfo : EIATTR_SW_WAR
	.align		4
.L_40:
        /*0078*/ 	.byte	0x04, 0x36
        /*007a*/ 	.short	(.L_42 - .L_41)
.L_41:
        /*007c*/ 	.word	0x00000008
.L_42:


//--------------------- .nv.info._Z16batchedmatMulGPUPfS_S_i --------------------------
	.section	.nv.info._Z16batchedmatMulGPUPfS_S_i,"",@"SHT_CUDA_INFO"
	.sectionflags	@""
	.align	4


	//----- nvinfo : EIATTR_CUDA_API_VERSION
	.align		4
        /*0000*/ 	.byte	0x04, 0x37
        /*0002*/ 	.short	(.L_44 - .L_43)
.L_43:
        /*0004*/ 	.word	0x00000082


	//----- nvinfo : EIATTR_KPARAM_INFO
	.align		4
.L_44:
        /*0008*/ 	.byte	0x04, 0x17
        /*000a*/ 	.short	(.L_46 - .L_45)
.L_45:
        /*000c*/ 	.word	0x00000000
        /*0010*/ 	.short	0x0003
        /*0012*/ 	.short	0x0018
        /*0014*/ 	.byte	0x00, 0xf0, 0x11, 0x00


	//----- nvinfo : EIATTR_KPARAM_INFO
	.align		4
.L_46:
        /*0018*/ 	.byte	0x04, 0x17
        /*001a*/ 	.short	(.L_48 - .L_47)
.L_47:
        /*001c*/ 	.word	0x00000000
        /*0020*/ 	.short	0x0002
        /*0022*/ 	.short	0x0010
        /*0024*/ 	.byte	0x00, 0xf5, 0x21, 0x00


	//----- nvinfo : EIATTR_KPARAM_INFO
	.align		4
.L_48:
        /*0028*/ 	.byte	0x04, 0x17
        /*002a*/ 	.short	(.L_50 - .L_49)
.L_49:
        /*002c*/ 	.word	0x00000000
        /*0030*/ 	.short	0x0001
        /*0032*/ 	.short	0x0008
        /*0034*/ 	.byte	0x00, 0xf5, 0x21, 0x00


	//----- nvinfo : EIATTR_KPARAM_INFO
	.align		4
.L_50:
        /*0038*/ 	.byte	0x04, 0x17
        /*003a*/ 	.short	(.L_52 - .L_51)
.L_51:
        /*003c*/ 	.word	0x00000000
        /*0040*/ 	.short	0x0000
        /*0042*/ 	.short	0x0000
        /*0044*/ 	.byte	0x00, 0xf5, 0x21, 0x00


	//----- nvinfo : EIATTR_SPARSE_MMA_MASK
	.align		4
.L_52:
        /*0048*/ 	.byte	0x03, 0x50
        /*004a*/ 	.short	0x0000


	//----- nvinfo : EIATTR_MAXREG_COUNT
	.align		4
        /*004c*/ 	.byte	0x03, 0x1b
        /*004e*/ 	.short	0x00ff


	//----- nvinfo : EIATTR_MERCURY_ISA_VERSION
	.align		4
        /*0050*/ 	.byte	0x03, 0x5f
        /*0052*/ 	.short	0x0101


	//----- nvinfo : EIATTR_VRC_CTA_INIT_COUNT
	.align		4
        /*0054*/ 	.byte	0x02, 0x4a
	.zero		1
	.zero		1


	//----- nvinfo : EIATTR_EXIT_INSTR_OFFSETS
	.align		4
        /*0058*/ 	.byte	0x04, 0x1c
        /*005a*/ 	.short	(.L_54 - .L_53)


	//   ....[0]....
.L_53:
        /*005c*/ 	.word	0x000000d0


	//   ....[1]....
        /*0060*/ 	.word	0x00000ee0


	//----- nvinfo : EIATTR_CBANK_PARAM_SIZE
	.align		4
.L_54:
        /*0064*/ 	.byte	0x03, 0x19
        /*0066*/ 	.short	0x001c


	//----- nvinfo : EIATTR_PARAM_CBANK
	.align		4
        /*0068*/ 	.byte	0x04, 0x0a
        /*006a*/ 	.short	(.L_56 - .L_55)
	.align		4
.L_55:
        /*006c*/ 	.word	index@(.nv.constant0._Z16batchedmatMulGPUPfS_S_i)
        /*0070*/ 	.short	0x0380
        /*0072*/ 	.short	0x001c


	//----- nvinfo : EIATTR_SW_WAR
	.align		4
.L_56:
        /*0074*/ 	.byte	0x04, 0x36
        /*0076*/ 	.short	(.L_58 - .L_57)
.L_57:
        /*0078*/ 	.word	0x00000008
.L_58:


//--------------------- .nv.info._Z4initPfij      --------------------------
	.section	.nv.info._Z4initPfij,"",@"SHT_CUDA_INFO"
	.sectionflags	@""
	.align	4


	//----- nvinfo : EIATTR_CUDA_API_VERSION
	.align		4
        /*0000*/ 	.byte	0x04, 0x37
        /*0002*/ 	.short	(.L_60 - .L_59)
.L_59:
        /*0004*/ 	.word	0x00000082


	//----- nvinfo : EIATTR_KPARAM_INFO
	.align		4
.L_60:
        /*0008*/ 	.byte	0x04, 0x17
        /*000a*/ 	.short	(.L_62 - .L_61)
.L_61:
        /*000c*/ 	.word	0x00000000
        /*0010*/ 	.short	0x0002
        /*0012*/ 	.short	0x000c
        /*0014*/ 	.byte	0x00, 0xf0, 0x11, 0x00


	//----- nvinfo : EIATTR_KPARAM_INFO
	.align		4
.L_62:
        /*0018*/ 	.byte	0x04, 0x17
        /*001a*/ 	.short	(.L_64 - .L_63)
.L_63:
        /*001c*/ 	.word	0x00000000
        /*0020*/ 	.short	0x0001
        /*0022*/ 	.short	0x0008
        /*0024*/ 	.byte	0x00, 0xf0, 0x11, 0x00


	//----- nvinfo : EIATTR_KPARAM_INFO
	.align		4
.L_64:
        /*0028*/ 	.byte	0x04, 0x17
        /*002a*/ 	.short	(.L_66 - .L_65)
.L_65:
        /*002c*/ 	.word	0x00000000
        /*0030*/ 	.short	0x0000
        /*0032*/ 	.short	0x0000
        /*0034*/ 	.byte	0x00, 0xf5, 0x21, 0x00


	//----- nvinfo : EIATTR_SPARSE_MMA_MASK
	.align		4
.L_66:
        /*0038*/ 	.byte	0x03, 0x50
        /*003a*/ 	.short	0x0000


	//----- nvinfo : EIATTR_MAXREG_COUNT
	.align		4
        /*003c*/ 	.byte	0x03, 0x1b
        /*003e*/ 	.short	0x00ff


	//----- nvinfo : EIATTR_MERCURY_ISA_VERSION
	.align		4
        /*0040*/ 	.byte	0x03, 0x5f
        /*0042*/ 	.short	0x0101


	//----- nvinfo : EIATTR_VRC_CTA_INIT_COUNT
	.align		4
        /*0044*/ 	.byte	0x02, 0x4a
	.zero		1
	.zero		1


	//----- nvinfo : EIATTR_EXIT_INSTR_OFFSETS
	.align		4
        /*0048*/ 	.byte	0x04, 0x1c
        /*004a*/ 	.short	(.L_68 - .L_67)


	//   ....[0]....
.L_67:
        /*004c*/ 	.word	0x000000e0


	//   ....[1]....
        /*0050*/ 	.word	0x000027f0


	//----- nvinfo : EIATTR_CRS_STACK_SIZE
	.align		4
.L_68:
        /*0054*/ 	.byte	0x04, 0x1e
        /*0056*/ 	.short	(.L_70 - .L_69)
.L_69:
        /*0058*/ 	.word	0x00000000


	//----- nvinfo : EIATTR_CBANK_PARAM_SIZE
	.align		4
.L_70:
        /*005c*/ 	.byte	0x03, 0x19
        /*005e*/ 	.short	0x0010


	//----- nvinfo : EIATTR_PARAM_CBANK
	.align		4
        /*0060*/ 	.byte	0x04, 0x0a
        /*0062*/ 	.short	(.L_72 - .L_71)
	.align		4
.L_71:
        /*0064*/ 	.word	index@(.nv.constant0._Z4initPfij)
        /*0068*/ 	.short	0x0380
        /*006a*/ 	.short	0x0010


	//----- nvinfo : EIATTR_SW_WAR
	.align		4
.L_72:
        /*006c*/ 	.byte	0x04, 0x36
        /*006e*/ 	.short	(.L_74 - .L_73)
.L_73:
        /*0070*/ 	.word	0x00000008
.L_74:


//--------------------- .nv.callgraph             --------------------------
	.section	.nv.callgraph,"",@"SHT_CUDA_CALLGRAPH"
	.align	4
	.sectionentsize	8
	.align		4
        /*0000*/ 	.word	0x00000000
	.align		4
        /*0004*/ 	.word	0xffffffff
	.align		4
        /*0008*/ 	.word	0x00000000
	.align		4
        /*000c*/ 	.word	0xfffffffe
	.align		4
        /*0010*/ 	.word	0x00000000
	.align		4
        /*0014*/ 	.word	0xfffffffd
	.align		4
        /*0018*/ 	.word	0x00000000
	.align		4
        /*001c*/ 	.word	0xfffffffc


//--------------------- .nv.constant4             --------------------------
	.section	.nv.constant4,"a",@progbits
	.align	8
	.align		8
.nv.constant4:
        /*0000*/ 	.dword	precalc_xorwow_matrix
	.align		8
        /*0008*/ 	.dword	precalc_xorwow_offset_matrix
	.align		8
        /*0010*/ 	.dword	mrg32k3aM1
	.align		8
        /*0018*/ 	.dword	mrg32k3aM2
	.align		8
        /*0020*/ 	.dword	mrg32k3aM1SubSeq
	.align		8
        /*0028*/ 	.dword	mrg32k3aM2SubSeq
	.align		8
        /*0030*/ 	.dword	mrg32k3aM1Seq
	.align		8
        /*0038*/ 	.dword	mrg32k3aM2Seq


//--------------------- .nv.constant3             --------------------------
	.section	.nv.constant3,"a",@progbits
	.align	8
.nv.constant3:
	.type		__cr_lgamma_table,@object
	.size		__cr_lgamma_table,(.L_8 - __cr_lgamma_table)
__cr_lgamma_table:
        /*0000*/ 	.byte	0x00, 0x00, 0x00, 0x00, 0x00, 0x00, 0x00, 0x00, 0x00, 0x00, 0x00, 0x00, 0x00, 0x00, 0x00, 0x00
        /*0010*/ 	.byte	0xef, 0x39, 0xfa, 0xfe, 0x42, 0x2e, 0xe6, 0x3f, 0x02, 0x20, 0x2a, 0xfa, 0x0b, 0xab, 0xfc, 0x3f
        /*0020*/ 	.byte	0xf9, 0x2c, 0x92, 0x7c, 0xa7, 0x6c, 0x09, 0x40, 0xc9, 0x79, 0x44, 0x3c, 0x64, 0x26, 0x13, 0x40
        /*0030*/ 	.byte	0xca, 0x01, 0xcf, 0x3a, 0x27, 0x51, 0x1a, 0x40, 0x30, 0xcc, 0x2d, 0xf3, 0xe1, 0x0c, 0x21, 0x40
        /*0040*/ 	.byte	0x0d, 0xb7, 0xfc, 0x82, 0x8e, 0x35, 0x25, 0x40
.L_8:


//--------------------- .text._Z18batchedmatMulTiledPfS_S_i --------------------------
	.section	.text._Z18batchedmatMulTiledPfS_S_i,"ax",@progbits
	.align	128
        .global         _Z18batchedmatMulTiledPfS_S_i
        .type           _Z18batchedmatMulTiledPfS_S_i,@function
        .size           _Z18batchedmatMulTiledPfS_S_i,(.L_x_14 - _Z18batchedmatMulTiledPfS_S_i)
        .other          _Z18batchedmatMulTiledPfS_S_i,@"STO_CUDA_ENTRY STV_DEFAULT"
_Z18batchedmatMulTiledPfS_S_i:
.text._Z18batchedmatMulTiledPfS_S_i:
[----:B------:R-:W-:Y:S01]  /*0000*/  LDC R1, c[0x0][0x37c] ;  /* 0x0000df00ff017b82 */ /* 0x000fe20000000800 */
[----:B------:R-:W0:Y:S01]  /*0010*/  S2R R12, SR_TID.Y ;  /* 0x00000000000c7919 */ /* 0x000e220000002200 */
[----:B------:R-:W0:Y:S01]  /*0020*/  S2R R5, SR_CTAID.Y ;  /* 0x0000000000057919 */ /* 0x000e220000002600 */
[----:B------:R-:W1:Y:S01]  /*0030*/  S2R R13, SR_TID.X ;  /* 0x00000000000d7919 */ /* 0x000e620000002100 */
[----:B------:R-:W1:Y:S01]  /*0040*/  S2R R0, SR_CTAID.X ;  /* 0x0000000000007919 */ /* 0x000e620000002500 */
[----:B------:R-:W2:Y:S01]  /*0050*/  S2R R3, SR_CTAID.Z ;  /* 0x0000000000037919 */ /* 0x000ea20000002700 */
[----:B0-----:R-:W-:Y:S02]  /*0060*/  LEA R16, R5, R12, 0x4 ;  /* 0x0000000c05107211 */ /* 0x001fe400078e20ff */
[----:B-1----:R-:W-:-:S04]  /*0070*/  LEA R0, R0, R13, 0x4 ;  /* 0x0000000d00007211 */ /* 0x002fc800078e20ff */
[----:B------:R-:W-:-:S04]  /*0080*/  VIMNMX.U32 R2, PT, PT, R16, R0, !PT ;  /* 0x0000000010027248 */ /* 0x000fc80007fe0000 */
[----:B------:R-:W-:-:S04]  /*0090*/  ISETP.GT.U32.AND P0, PT, R2, 0x3f, PT ;  /* 0x0000003f0200780c */ /* 0x000fc80003f04070 */
[----:B--2---:R-:W-:-:S13]  /*00a0*/  ISETP.GT.U32.OR P0, PT, R3, 0x7f, P0 ;  /* 0x0000007f0300780c */ /* 0x004fda0000704470 */
[----:B------:R-:W-:Y:S05]  /*00b0*/  @P0 EXIT ;  /* 0x000000000000094d */ /* 0x000fea0003800000 */
[----:B------:R-:W0:Y:S01]  /*00c0*/  LDC.64 R22, c[0x0][0x380] ;  /* 0x0000e000ff167b82 */ /* 0x000e220000000a00 */
[----:B------:R-:W1:Y:S01]  /*00d0*/  LDCU UR7, c[0x0][0x398] ;  /* 0x00007300ff0777ac */ /* 0x000e620008000800 */
[----:B------:R-:W-:Y:S02]  /*00e0*/  LEA R2, R16, R13, 0x6 ;  /* 0x0000000d10027211 */ /* 0x000fe400078e30ff */
[----:B------:R-:W-:Y:S01]  /*00f0*/  LEA R4, R12, R0, 0x6 ;  /* 0x000000000c047211 */ /* 0x000fe200078e30ff */
[----:B------:R-:W2:Y:S03]  /*0100*/  LDCU.64 UR8, c[0x0][0x358] ;  /* 0x00006b00ff0877ac */ /* 0x000ea60008000a00 */
[----:B------:R-:W3:Y:S01]  /*0110*/  LDC.64 R20, c[0x0][0x388] ;  /* 0x0000e200ff147b82 */ /* 0x000ee20000000a00 */
[C---:B-1----:R-:W-:Y:S02]  /*0120*/  IMAD R5, R3.reuse, UR7, R2 ;  /* 0x0000000703057c24 */ /* 0x042fe4000f8e0202 */
[----:B------:R-:W-:-:S02]  /*0130*/  IMAD R7, R3, UR7, R4 ;  /* 0x0000000703077c24 */ /* 0x000fc4000f8e0204 */
[----:B0-----:R-:W-:-:S05]  /*0140*/  IMAD.WIDE R22, R5, 0x4, R22 ;  /* 0x0000000405167825 */ /* 0x001fca00078e0216 */
[----:B--2---:R-:W2:Y:S01]  /*0150*/  LDG.E R14, desc[UR8][R22.64] ;  /* 0x00000008160e7981 */ /* 0x004ea2000c1e1900 */
[----:B---3--:R-:W-:-:S05]  /*0160*/  IMAD.WIDE R20, R7, 0x4, R20 ;  /* 0x0000000407147825 */ /* 0x008fca00078e0214 */
[----:B------:R-:W3:Y:S01]  /*0170*/  LDG.E R25, desc[UR8][R20.64] ;  /* 0x0000000814197981 */ /* 0x000ee2000c1e1900 */
[----:B------:R-:W0:Y:S01]  /*0180*/  S2UR UR6, SR_CgaCtaId ;  /* 0x00000000000679c3 */ /* 0x000e220000008800 */
[----:B------:R-:W-:Y:S02]  /*0190*/  UMOV UR4, 0x400 ;  /* 0x0000040000047882 */ /* 0x000fe40000000000 */
[----:B------:R-:W-:Y:S02]  /*01a0*/  UIADD3 UR5, UPT, UPT, UR4, 0x400, URZ ;  /* 0x0000040004057890 */ /* 0x000fe4000fffe0ff */
[----:B0-----:R-:W-:Y:S02]  /*01b0*/  ULEA UR4, UR6, UR4, 0x18 ;  /* 0x0000000406047291 */ /* 0x001fe4000f8ec0ff */
[----:B------:R-:W-:-:S04]  /*01c0*/  ULEA UR5, UR6, UR5, 0x18 ;  /* 0x0000000506057291 */ /* 0x000fc8000f8ec0ff */
[C---:B------:R-:W-:Y:S02]  /*01d0*/  LEA R17, R12.reuse, UR4, 0x6 ;  /* 0x000000040c117c11 */ /* 0x040fe4000f8e30ff */
[C---:B------:R-:W-:Y:S02]  /*01e0*/  LEA R2, R13.reuse, UR5, 0x2 ;  /* 0x000000050d027c11 */ /* 0x040fe4000f8e10ff */
[C---:B------:R-:W-:Y:S02]  /*01f0*/  LEA R19, R13.reuse, R17, 0x2 ;  /* 0x000000110d137211 */ /* 0x040fe400078e10ff */
[C---:B------:R-:W-:Y:S02]  /*0200*/  LEA R18, R12.reuse, R2, 0x6 ;  /* 0x000000020c127211 */ /* 0x040fe400078e30ff */
[----:B------:R-:W-:Y:S02]  /*0210*/  ISETP.GT.U32.AND P0, PT, R13, 0x2f, PT ;  /* 0x0000002f0d00780c */ /* 0x000fe40003f04070 */
[----:B------:R-:W-:Y:S01]  /*0220*/  ISETP.GT.U32.AND P1, PT, R12, 0x2f, PT ;  /* 0x0000002f0c00780c */ /* 0x000fe20003f24070 */
[----:B--2---:R-:W-:Y:S04]  /*0230*/  STS [R19], R14 ;  /* 0x0000000e13007388 */ /* 0x004fe80000000800 */
[----:B---3--:R-:W-:Y:S01]  /*0240*/  STS [R18], R25 ;  /* 0x0000001912007388 */ /* 0x008fe20000000800 */
[----:B------:R-:W-:Y:S06]  /*0250*/  BAR.SYNC.DEFER_BLOCKING 0x0 ;  /* 0x0000000000007b1d */ /* 0x000fec0000010000 */
[----:B------:R-:W-:Y:S04]  /*0260*/  LDS R27, [R2] ;  /* 0x00000000021b7984 */ /* 0x000fe80000000800 */
[----:B------:R-:W0:Y:S04]  /*0270*/  LDS.128 R8, [R17] ;  /* 0x0000000011087984 */ /* 0x000e280000000c00 */
[----:B------:R-:W1:Y:S04]  /*0280*/  LDS R29, [R2+0x40] ;  /* 0x00004000021d7984 */ /* 0x000e680000000800 */
[----:B------:R-:W2:Y:S04]  /*0290*/  LDS R26, [R2+0x80] ;  /* 0x00008000021a7984 */ /* 0x000ea80000000800 */
[----:B------:R-:W3:Y:S04]  /*02a0*/  LDS R24, [R2+0xc0] ;  /* 0x0000c00002187984 */ /* 0x000ee80000000800 */
[----:B------:R-:W-:Y:S04]  /*02b0*/  LDS R15, [R2+0x100] ;  /* 0x00010000020f7984 */ /* 0x000fe80000000800 */
[----:B------:R-:W4:Y:S04]  /*02c0*/  LDS.128 R4, [R17+0x10] ;  /* 0x0000100011047984 */ /* 0x000f280000000c00 */
[----:B------:R-:W5:Y:S04]  /*02d0*/  LDS R14, [R2+0x140] ;  /* 0x00014000020e7984 */ /* 0x000f680000000800 */
[----:B------:R-:W5:Y:S01]  /*02e0*/  LDS R25, [R2+0x180] ;  /* 0x0001800002197984 */ /* 0x000f620000000800 */
[----:B0-----:R-:W-:-:S04]  /*02f0*/  FFMA R8, R8, R27, RZ ;  /* 0x0000001b08087223 */ /* 0x001fc800000000ff */
[----:B-1----:R-:W-:-:S04]  /*0300*/  FFMA R9, R29, R9, R8 ;  /* 0x000000091d097223 */ /* 0x002fc80000000008 */
[----:B--2---:R-:W-:-:S04]  /*0310*/  FFMA R9, R26, R10, R9 ;  /* 0x0000000a1a097223 */ /* 0x004fc80000000009 */
[----:B---3--:R-:W-:Y:S02]  /*0320*/  FFMA R9, R24, R11, R9 ;  /* 0x0000000b18097223 */ /* 0x008fe40000000009 */
[----:B------:R-:W0:Y:S02]  /*0330*/  LDS R24, [R2+0x1c0] ;  /* 0x0001c00002187984 */ /* 0x000e240000000800 */
[----:B----4-:R-:W-:Y:S02]  /*0340*/  FFMA R27, R4, R15, R9 ;  /* 0x0000000f041b7223 */ /* 0x010fe40000000009 */
[----:B------:R-:W-:Y:S04]  /*0350*/  LDS R15, [R2+0x200] ;  /* 0x00020000020f7984 */ /* 0x000fe80000000800 */
[----:B------:R-:W1:Y:S01]  /*0360*/  LDS.128 R8, [R17+0x20] ;  /* 0x0000200011087984 */ /* 0x000e620000000c00 */
[----:B-----5:R-:W-:-:S03]  /*0370*/  FFMA R14, R14, R5, R27 ;  /* 0x000000050e0e7223 */ /* 0x020fc6000000001b */
[----:B------:R-:W2:Y:S04]  /*0380*/  LDS R5, [R2+0x240] ;  /* 0x0002400002057984 */ /* 0x000ea80000000800 */
[----:B------:R-:W3:Y:S01]  /*0390*/  LDS R4, [R2+0x280] ;  /* 0x0002800002047984 */ /* 0x000ee20000000800 */
[----:B------:R-:W-:-:S03]  /*03a0*/  FFMA R25, R25, R6, R14 ;  /* 0x0000000619197223 */ /* 0x000fc6000000000e */
[----:B------:R-:W-:Y:S01]  /*03b0*/  LDS R14, [R2+0x340] ;  /* 0x00034000020e7984 */ /* 0x000fe20000000800 */
[----:B0-----:R-:W-:-:S03]  /*03c0*/  FFMA R7, R24, R7, R25 ;  /* 0x0000000718077223 */ /* 0x001fc60000000019 */
[----:B------:R-:W-:Y:S01]  /*03d0*/  LDS R24, [R2+0x3c0] ;  /* 0x0003c00002187984 */ /* 0x000fe20000000800 */
[----:B-1----:R-:W-:-:S03]  /*03e0*/  FFMA R8, R8, R15, R7 ;  /* 0x0000000f08087223 */ /* 0x002fc60000000007 */
[----:B------:R-:W-:Y:S01]  /*03f0*/  LDS R15, [R2+0x380] ;  /* 0x00038000020f7984 */ /* 0x000fe20000000800 */
[----:B--2---:R-:W-:-:S03]  /*0400*/  FFMA R5, R5, R9, R8 ;  /* 0x0000000905057223 */ /* 0x004fc60000000008 */
[----:B------:R-:W0:Y:S01]  /*0410*/  LDS R9, [R2+0x2c0] ;  /* 0x0002c00002097984 */ /* 0x000e220000000800 */
[----:B---3--:R-:W-:-:S03]  /*0420*/  FFMA R10, R4, R10, R5 ;  /* 0x0000000a040a7223 */ /* 0x008fc60000000005 */
[----:B------:R-:W-:Y:S04]  /*0430*/  LDS R8, [R2+0x300] ;  /* 0x0003000002087984 */ /* 0x000fe80000000800 */
[----:B------:R-:W1:Y:S01]  /*0440*/  LDS.128 R4, [R17+0x30] ;  /* 0x0000300011047984 */ /* 0x000e620000000c00 */
[----:B------:R-:W-:Y:S01]  /*0450*/  HFMA2 R26, -RZ, RZ, 0, 0 ;  /* 0x00000000ff1a7431 */ /* 0x000fe200000001ff */
[----:B------:R-:W-:Y:S01]  /*0460*/  BAR.SYNC.DEFER_BLOCKING 0x0 ;  /* 0x0000000000007b1d */ /* 0x000fe20000010000 */
[----:B------:R-:W-:-:S05]  /*0470*/  MOV R29, RZ ;  /* 0x000000ff001d7202 */ /* 0x000fca0000000f00 */
[----:B------:R-:W2:Y:S04]  /*0480*/  @!P0 LDG.E R26, desc[UR8][R22.64+0x40] ;  /* 0x00004008161a8981 */ /* 0x000ea8000c1e1900 */
[----:B------:R-:W3:Y:S01]  /*0490*/  @!P1 LDG.E R29, desc[UR8][R20.64+0x1000] ;  /* 0x00100008141d9981 */ /* 0x000ee2000c1e1900 */
[----:B0-----:R-:W-:-:S04]  /*04a0*/  FFMA R9, R9, R11, R10 ;  /* 0x0000000b09097223 */ /* 0x001fc8000000000a */
[----:B-1----:R-:W-:-:S04]  /*04b0*/  FFMA R27, R4, R8, R9 ;  /* 0x00000008041b7223 */ /* 0x002fc80000000009 */
[----:B------:R-:W-:-:S04]  /*04c0*/  FFMA R4, R14, R5, R27 ;  /* 0x000000050e047223 */ /* 0x000fc8000000001b */
[----:B------:R-:W-:-:S04]  /*04d0*/  FFMA R5, R15, R6, R4 ;  /* 0x000000060f057223 */ /* 0x000fc80000000004 */
[----:B------:R-:W-:Y:S01]  /*04e0*/  FFMA R5, R24, R7, R5 ;  /* 0x0000000718057223 */ /* 0x000fe20000000005 */
        /* <DEDUP_REMOVED lines=10> */
[----:B------:R-:W-:Y:S01]  /*0590*/  LDS R24, [R2+0x140] ;  /* 0x0001400002187984 */ /* 0x000fe20000000800 */
[----:B0-----:R-:W-:-:S03]  /*05a0*/  FFMA R27, R8, R25, R5 ;  /* 0x00000019081b7223 */ /* 0x001fc60000000005 */
[----:B------:R-:W-:Y:S04]  /*05b0*/  LDS R25, [R2+0x100] ;  /* 0x0001000002197984 */ /* 0x000fe80000000800 */
[----:B------:R-:W0:Y:S01]  /*05c0*/  LDS.128 R4, [R17+0x10] ;  /* 0x0000100011047984 */ /* 0x000e220000000c00 */
[----:B-1----:R-:W-:-:S04]  /*05d0*/  FFMA R14, R14, R9, R27 ;  /* 0x000000090e0e7223 */ /* 0x002fc8000000001b */
[----:B--2---:R-:W-:Y:S02]  /*05e0*/  FFMA R9, R15, R10, R14 ;  /* 0x0000000a0f097223 */ /* 0x004fe4000000000e */
[----:B------:R-:W1:Y:S02]  /*05f0*/  LDS R15, [R2+0x180] ;  /* 0x00018000020f7984 */ /* 0x000e640000000800 */
[----:B---3--:R-:W-:Y:S02]  /*0600*/  FFMA R9, R26, R11, R9 ;  /* 0x0000000b1a097223 */ /* 0x008fe40000000009 */
[----:B------:R-:W2:Y:S02]  /*0610*/  LDS R14, [R2+0x1c0] ;  /* 0x0001c000020e7984 */ /* 0x000ea40000000800 */
[----:B0-----:R-:W-:Y:S02]  /*0620*/  FFMA R27, R4, R25, R9 ;  /* 0x00000019041b7223 */ /* 0x001fe40000000009 */
[----:B------:R-:W-:Y:S04]  /*0630*/  LDS R25, [R2+0x200] ;  /* 0x0002000002197984 */ /* 0x000fe80000000800 */
[----:B------:R-:W0:Y:S01]  /*0640*/  LDS.128 R8, [R17+0x20] ;  /* 0x0000200011087984 */ /* 0x000e220000000c00 */
[----:B------:R-:W-:-:S03]  /*0650*/  FFMA R24, R24, R5, R27 ;  /* 0x0000000518187223 */ /* 0x000fc6000000001b */
[----:B------:R-:W3:Y:S04]  /*0660*/  LDS R5, [R2+0x240] ;  /* 0x0002400002057984 */ /* 0x000ee80000000800 */
[----:B------:R-:W4:Y:S01]  /*0670*/  LDS R4, [R2+0x280] ;  /* 0x0002800002047984 */ /* 0x000f220000000800 */
[----:B-1----:R-:W-:-:S03]  /*0680*/  FFMA R15, R15, R6, R24 ;  /* 0x000000060f0f7223 */ /* 0x002fc60000000018 */
[----:B------:R-:W-:Y:S01]  /*0690*/  LDS R24, [R2+0x3c0] ;  /* 0x0003c00002187984 */ /* 0x000fe20000000800 */
[----:B--2---:R-:W-:-:S03]  /*06a0*/  FFMA R7, R14, R7, R15 ;  /* 0x000000070e077223 */ /* 0x004fc6000000000f */
[----:B------:R-:W-:Y:S04]  /*06b0*/  LDS R14, [R2+0x340] ;  /* 0x00034000020e7984 */ /* 0x000fe80000000800 */
[----:B------:R-:W-:Y:S01]  /*06c0*/  LDS R15, [R2+0x380] ;  /* 0x00038000020f7984 */ /* 0x000fe20000000800 */
[----:B0-----:R-:W-:-:S04]  /*06d0*/  FFMA R8, R8, R25, R7 ;  /* 0x0000001908087223 */ /* 0x001fc80000000007 */
[----:B---3--:R-:W-:Y:S02]  /*06e0*/  FFMA R5, R5, R9, R8 ;  /* 0x0000000905057223 */ /* 0x008fe40000000008 */
[----:B------:R-:W0:Y:S02]  /*06f0*/  LDS R9, [R2+0x2c0] ;  /* 0x0002c00002097984 */ /* 0x000e240000000800 */
[----:B----4-:R-:W-:Y:S02]  /*0700*/  FFMA R10, R4, R10, R5 ;  /* 0x0000000a040a7223 */ /* 0x010fe40000000005 */
        /* <DEDUP_REMOVED lines=23> */
[----:B------:R-:W-:Y:S01]  /*0880*/  LDS R28, [R2+0x280] ;  /* 0x00028000021c7984 */ /* 0x000fe20000000800 */
[----:B0-----:R-:W-:-:S03]  /*0890*/  FFMA R27, R8, R25, R5 ;  /* 0x00000019081b7223 */ /* 0x001fc60000000005 */
[----:B------:R-:W-:Y:S04]  /*08a0*/  LDS R25, [R2+0x100] ;  /* 0x0001000002197984 */ /* 0x000fe80000000800 */
[----:B------:R-:W0:Y:S01]  /*08b0*/  LDS.128 R4, [R17+0x10] ;  /* 0x0000100011047984 */ /* 0x000e220000000c00 */
[----:B-1----:R-:W-:-:S03]  /*08c0*/  FFMA R8, R14, R9, R27 ;  /* 0x000000090e087223 */ /* 0x002fc6000000001b */
[----:B------:R-:W1:Y:S01]  /*08d0*/  LDS R14, [R2+0x140] ;  /* 0x00014000020e7984 */ /* 0x000e620000000800 */
[----:B--2---:R-:W-:-:S03]  /*08e0*/  FFMA R9, R15, R10, R8 ;  /* 0x0000000a0f097223 */ /* 0x004fc60000000008 */
[----:B------:R-:W2:Y:S01]  /*08f0*/  LDS R15, [R2+0x180] ;  /* 0x00018000020f7984 */ /* 0x000ea20000000800 */
[----:B---3--:R-:W-:-:S03]  /*0900*/  FFMA R9, R24, R11, R9 ;  /* 0x0000000b18097223 */ /* 0x008fc60000000009 */
[----:B------:R-:W3:Y:S01]  /*0910*/  LDS R24, [R2+0x1c0] ;  /* 0x0001c00002187984 */ /* 0x000ee20000000800 */
[----:B0-----:R-:W-:-:S03]  /*0920*/  FFMA R25, R4, R25, R9 ;  /* 0x0000001904197223 */ /* 0x001fc60000000009 */
[----:B------:R-:W0:Y:S04]  /*0930*/  LDS.128 R8, [R17+0x20] ;  /* 0x0000200011087984 */ /* 0x000e280000000c00 */
[----:B------:R-:W4:Y:S01]  /*0940*/  LDS R4, [R2+0x240] ;  /* 0x0002400002047984 */ /* 0x000f220000000800 */
[----:B-1----:R-:W-:-:S03]  /*0950*/  FFMA R14, R14, R5, R25 ;  /* 0x000000050e0e7223 */ /* 0x002fc60000000019 */
[----:B------:R-:W-:Y:S01]  /*0960*/  LDS R25, [R2+0x3c0] ;  /* 0x0003c00002197984 */ /* 0x000fe20000000800 */
[----:B--2---:R-:W-:-:S04]  /*0970*/  FFMA R15, R15, R6, R14 ;  /* 0x000000060f0f7223 */ /* 0x004fc8000000000e */
[----:B---3--:R-:W-:Y:S02]  /*0980*/  FFMA R7, R24, R7, R15 ;  /* 0x0000000718077223 */ /* 0x008fe4000000000f */
[----:B------:R-:W-:Y:S04]  /*0990*/  LDS R24, [R2+0x340] ;  /* 0x0003400002187984 */ /* 0x000fe80000000800 */
[----:B------:R-:W-:Y:S01]  /*09a0*/  LDS.128 R12, [R17+0x30] ;  /* 0x00003000110c7984 */ /* 0x000fe20000000c00 */
[----:B0-----:R-:W-:-:S03]  /*09b0*/  FFMA R7, R8, R26, R7 ;  /* 0x0000001a08077223 */ /* 0x001fc60000000007 */
[----:B------:R-:W-:Y:S01]  /*09c0*/  LDS R8, [R2+0x300] ;  /* 0x0003000002087984 */ /* 0x000fe20000000800 */
[----:B----4-:R-:W-:-:S03]  /*09d0*/  FFMA R29, R4, R9, R7 ;  /* 0x00000009041d7223 */ /* 0x010fc60000000007 */
[----:B------:R-:W0:Y:S04]  /*09e0*/  LDS R9, [R2+0x2c0] ;  /* 0x0002c00002097984 */ /* 0x000e280000000800 */
[----:B------:R-:W1:Y:S01]  /*09f0*/  LDS R26, [R2+0x380] ;  /* 0x00038000021a7984 */ /* 0x000e620000000800 */
[----:B------:R-:W-:Y:S01]  /*0a00*/  CS2R R4, SRZ ;  /* 0x0000000000047805 */ /* 0x000fe2000001ff00 */
[----:B------:R-:W-:Y:S06]  /*0a10*/  BAR.SYNC.DEFER_BLOCKING 0x0 ;  /* 0x0000000000007b1d */ /* 0x000fec0000010000 */
[----:B------:R-:W2:Y:S04]  /*0a20*/  @!P0 LDG.E R4, desc[UR8][R22.64+0xc0] ;  /* 0x0000c00816048981 */ /* 0x000ea8000c1e1900 */
[----:B------:R3:W4:Y:S01]  /*0a30*/  @!P1 LDG.E R5, desc[UR8][R20.64+0x3000] ;  /* 0x0030000814059981 */ /* 0x000722000c1e1900 */
[----:B------:R-:W-:-:S04]  /*0a40*/  FFMA R10, R28, R10, R29 ;  /* 0x0000000a1c0a7223 */ /* 0x000fc8000000001d */
[----:B0-----:R-:W-:-:S04]  /*0a50*/  FFMA R9, R9, R11, R10 ;  /* 0x0000000b09097223 */ /* 0x001fc8000000000a */
[----:B---3--:R-:W-:-:S04]  /*0a60*/  FFMA R21, R12, R8, R9 ;  /* 0x000000080c157223 */ /* 0x008fc80000000009 */
[----:B------:R-:W-:-:S04]  /*0a70*/  FFMA R13, R24, R13, R21 ;  /* 0x0000000d180d7223 */ /* 0x000fc80000000015 */
[----:B-1----:R-:W-:-:S04]  /*0a80*/  FFMA R14, R26, R14, R13 ;  /* 0x0000000e1a0e7223 */ /* 0x002fc8000000000d */
[----:B------:R-:W-:Y:S01]  /*0a90*/  FFMA R15, R25, R15, R14 ;  /* 0x0000000f190f7223 */ /* 0x000fe2000000000e */
[----:B------:R-:W-:-:S05]  /*0aa0*/  LEA R0, R16, R0, 0x6 ;  /* 0x0000000010007211 */ /* 0x000fca00078e30ff */
[----:B------:R-:W-:Y:S01]  /*0ab0*/  IMAD R3, R3, UR7, R0 ;  /* 0x0000000703037c24 */ /* 0x000fe2000f8e0200 */
[----:B--2---:R-:W-:Y:S04]  /*0ac0*/  STS [R19], R4 ;  /* 0x0000000413007388 */ /* 0x004fe80000000800 */
[----:B----4-:R-:W-:Y:S01]  /*0ad0*/  STS [R18], R5 ;  /* 0x0000000512007388 */ /* 0x010fe20000000800 */
        /* <DEDUP_REMOVED lines=9> */
[----:B------:R-:W5:Y:S04]  /*0b70*/  LDS R23, [R2+0x180] ;  /* 0x0001800002177984 */ /* 0x000f680000000800 */
[----:B------:R-:W5:Y:S04]  /*0b80*/  LDS R24, [R2+0x1c0] ;  /* 0x0001c00002187984 */ /* 0x000f680000000800 */
        /* <DEDUP_REMOVED lines=9> */
[----:B------:R-:W-:Y:S04]  /*0c20*/  LDS R27, [R2+0x300] ;  /* 0x00030000021b7984 */ /* 0x000fe80000000800 */
[----:B------:R-:W3:Y:S01]  /*0c30*/  LDS.128 R4, [R17+0x30] ;  /* 0x0000300011047984 */ /* 0x000ee20000000c00 */
[----:B----4-:R-:W-:-:S03]  /*0c40*/  FFMA R8, R8, R18, R29 ;  /* 0x0000001208087223 */ /* 0x010fc6000000001d */
[----:B------:R-:W4:Y:S01]  /*0c50*/  LDS R18, [R2+0x340] ;  /* 0x0003400002127984 */ /* 0x000f220000000800 */
[----:B-----5:R-:W-:-:S03]  /*0c60*/  FFMA R8, R21, R9, R8 ;  /* 0x0000000915087223 */ /* 0x020fc60000000008 */
[----:B------:R-:W5:Y:S04]  /*0c70*/  LDS R21, [R2+0x380] ;  /* 0x0003800002157984 */ /* 0x000f680000000800 */
[----:B------:R-:W5:Y:S01]  /*0c80*/  LDS R22, [R2+0x3c0] ;  /* 0x0003c00002167984 */ /* 0x000f620000000800 */
[----:B------:R-:W-:Y:S02]  /*0c90*/  FFMA R23, R23, R10, R8 ;  /* 0x0000000a17177223 */ /* 0x000fe40000000008 */
[----:B------:R-:W5:Y:S02]  /*0ca0*/  LDC.64 R8, c[0x0][0x390] ;  /* 0x0000e400ff087b82 */ /* 0x000f640000000a00 */
[----:B------:R-:W-:-:S04]  /*0cb0*/  FFMA R11, R24, R11, R23 ;  /* 0x0000000b180b7223 */ /* 0x000fc80000000017 */
[----:B0-----:R-:W-:-:S04]  /*0cc0*/  FFMA R11, R12, R25, R11 ;  /* 0x000000190c0b7223 */ /* 0x001fc8000000000b */
[----:B------:R-:W-:-:S04]  /*0cd0*/  FFMA R26, R26, R13, R11 ;  /* 0x0000000d1a1a7223 */ /* 0x000fc8000000000b */
[----:B-1----:R-:W-:-:S04]  /*0ce0*/  FFMA R19, R19, R14, R26 ;  /* 0x0000000e13137223 */ /* 0x002fc8000000001a */
[----:B--2---:R-:W-:-:S04]  /*0cf0*/  FFMA R15, R20, R15, R19 ;  /* 0x0000000f140f7223 */ /* 0x004fc80000000013 */
[----:B---3--:R-:W-:-:S04]  /*0d00*/  FFMA R15, R4, R27, R15 ;  /* 0x0000001b040f7223 */ /* 0x008fc8000000000f */
[----:B----4-:R-:W-:-:S04]  /*0d10*/  FFMA R18, R18, R5, R15 ;  /* 0x0000000512127223 */ /* 0x010fc8000000000f */
[----:B-----5:R-:W-:Y:S01]  /*0d20*/  FFMA R21, R21, R6, R18 ;  /* 0x0000000615157223 */ /* 0x020fe20000000012 */
[----:B------:R-:W-:-:S04]  /*0d30*/  IMAD.WIDE R8, R3, 0x4, R8 ;  /* 0x0000000403087825 */ /* 0x000fc800078e0208 */
[----:B------:R-:W-:Y:S01]  /*0d40*/  FFMA R7, R22, R7, R21 ;  /* 0x0000000716077223 */ /* 0x000fe20000000015 */
[----:B------:R-:W-:Y:S06]  /*0d50*/  BAR.SYNC.DEFER_BLOCKING 0x0 ;  /* 0x0000000000007b1d */ /* 0x000fec0000010000 */
[----:B------:R-:W-:Y:S01]  /*0d60*/  STG.E desc[UR8][R8.64], R7 ;  /* 0x0000000708007986 */ /* 0x000fe2000c101908 */
[----:B------:R-:W-:Y:S05]  /*0d70*/  EXIT ;  /* 0x000000000000794d */ /* 0x000fea0003800000 */
.L_x_0:
[----:B------:R-:W-:-:S00]  /*0d80*/  BRA `(.L_x_0) ;  /* 0xfffffffc00fc7947 */ /* 0x000fc0000383ffff */
[----:B------:R-:W-:-:S00]  /*0d90*/  NOP ;  /* 0x0000000000007918 */ /* 0x000fc00000000000 */
        /* <DEDUP_REMOVED lines=14> */
.L_x_14:


//--------------------- .text._Z16batchedmatMulGPUPfS_S_i --------------------------
	.section	.text._Z16batchedmatMulGPUPfS_S_i,"ax",@progbits
	.align	128
        .global         _Z16batchedmatMulGPUPfS_S_i
        .type           _Z16batchedmatMulGPUPfS_S_i,@function
        .size           _Z16batchedmatMulGPUPfS_S_i,(.L_x_15 - _Z16batchedmatMulGPUPfS_S_i)
        .other          _Z16batchedmatMulGPUPfS_S_i,@"STO_CUDA_ENTRY STV_DEFAULT"
_Z16batchedmatMulGPUPfS_S_i:
.text._Z16batchedmatMulGPUPfS_S_i:
[----:B------:R-:W-:Y:S01]  /*0000*/  LDC R1, c[0x0][0x37c] ;  /* 0x0000df00ff017b82 */ /* 0x000fe20000000800 */
[----:B------:R-:W0:Y:S07]  /*0010*/  S2R R0, SR_TID.Y ;  /* 0x0000000000007919 */ /* 0x000e2e0000002200 */
[----:B------:R-:W0:Y:S01]  /*0020*/  S2UR UR4, SR_CTAID.Y ;  /* 0x00000000000479c3 */ /* 0x000e220000002600 */
[----:B------:R-:W1:Y:S01]  /*0030*/  S2R R13, SR_CTAID.Z ;  /* 0x00000000000d7919 */ /* 0x000e620000002700 */
[----:B------:R-:W2:Y:S06]  /*0040*/  S2R R3, SR_TID.X ;  /* 0x0000000000037919 */ /* 0x000eac0000002100 */
[----:B------:R-:W0:Y:S08]  /*0050*/  LDC R11, c[0x0][0x364] ;  /* 0x0000d900ff0b7b82 */ /* 0x000e300000000800 */
[----:B------:R-:W2:Y:S08]  /*0060*/  S2UR UR5, SR_CTAID.X ;  /* 0x00000000000579c3 */ /* 0x000eb00000002500 */
[----:B------:R-:W2:Y:S01]  /*0070*/  LDC R10, c[0x0][0x360] ;  /* 0x0000d800ff0a7b82 */ /* 0x000ea20000000800 */
[----:B0-----:R-:W-:Y:S01]  /*0080*/  IMAD R11, R11, UR4, R0 ;  /* 0x000000040b0b7c24 */ /* 0x001fe2000f8e0200 */
[----:B-1----:R-:W-:-:S04]  /*0090*/  ISETP.GT.U32.AND P0, PT, R13, 0x7f, PT ;  /* 0x0000007f0d00780c */ /* 0x002fc80003f04070 */
[----:B------:R-:W-:Y:S01]  /*00a0*/  ISETP.GT.U32.OR P0, PT, R11, 0x3f, P0 ;  /* 0x0000003f0b00780c */ /* 0x000fe20000704470 */
[----:B--2---:R-:W-:-:S05]  /*00b0*/  IMAD R10, R10, UR5, R3 ;  /* 0x000000050a0a7c24 */ /* 0x004fca000f8e0203 */
[----:B------:R-:W-:-:S13]  /*00c0*/  ISETP.GT.OR P0, PT, R10, 0x3f, P0 ;  /* 0x0000003f0a00780c */ /* 0x000fda0000704670 */
[----:B------:R-:W-:Y:S05]  /*00d0*/  @P0 EXIT ;  /* 0x000000000000094d */ /* 0x000fea0003800000 */
[----:B------:R-:W0:Y:S01]  /*00e0*/  LDCU.128 UR4, c[0x0][0x380] ;  /* 0x00007000ff0477ac */ /* 0x000e220008000c00 */
[----:B------:R-:W1:Y:S01]  /*00f0*/  LDCU UR10, c[0x0][0x398] ;  /* 0x00007300ff0a77ac */ /* 0x000e620008000800 */
[----:B------:R-:W2:Y:S01]  /*0100*/  LDCU.64 UR8, c[0x0][0x358] ;  /* 0x00006b00ff0877ac */ /* 0x000ea20008000a00 */
[----:B0-----:R-:W-:Y:S02]  /*0110*/  UIADD3 UR4, UP0, UPT, UR4, 0x20, URZ ;  /* 0x0000002004047890 */ /* 0x001fe4000ff1e0ff */
[----:B------:R-:W-:Y:S02]  /*0120*/  UIADD3 UR6, UP1, UPT, UR6, 0x800, URZ ;  /* 0x0000080006067890 */ /* 0x000fe4000ff3e0ff */
[----:B------:R-:W-:Y:S01]  /*0130*/  UIADD3.X UR5, UPT, UPT, URZ, UR5, URZ, UP0, !UPT ;  /* 0x00000005ff057290 */ /* 0x000fe200087fe4ff */
[----:B-1----:R-:W-:Y:S01]  /*0140*/  IMAD R13, R13, UR10, RZ ;  /* 0x0000000a0d0d7c24 */ /* 0x002fe2000f8e02ff */
[----:B------:R-:W-:Y:S01]  /*0150*/  UIADD3.X UR7, UPT, UPT, URZ, UR7, URZ, UP1, !UPT ;  /* 0x00000007ff077290 */ /* 0x000fe20008ffe4ff */
[----:B------:R-:W-:-:S02]  /*0160*/  MOV R2, UR4 ;  /* 0x0000000400027c02 */ /* 0x000fc40008000f00 */
[----:B------:R-:W-:Y:S02]  /*0170*/  MOV R4, UR6 ;  /* 0x0000000600047c02 */ /* 0x000fe40008000f00 */
[-C--:B------:R-:W-:Y:S02]  /*0180*/  LEA R11, R11, R13.reuse, 0x6 ;  /* 0x0000000d0b0b7211 */ /* 0x080fe400078e30ff */
[----:B------:R-:W-:Y:S02]  /*0190*/  MOV R3, UR5 ;  /* 0x0000000500037c02 */ /* 0x000fe40008000f00 */
[----:B------:R-:W-:Y:S02]  /*01a0*/  MOV R5, UR7 ;  /* 0x0000000700057c02 */ /* 0x000fe40008000f00 */
[----:B------:R-:W-:Y:S01]  /*01b0*/  IADD3 R13, PT, PT, R10, R13, RZ ;  /* 0x0000000d0a0d7210 */ /* 0x000fe20007ffe0ff */
[----:B------:R-:W-:-:S04]  /*01c0*/  IMAD.WIDE R14, R11, 0x4, R2 ;  /* 0x000000040b0e7825 */ /* 0x000fc800078e0202 */
[----:B------:R-:W-:Y:S01]  /*01d0*/  IMAD.WIDE R6, R13, 0x4, R4 ;  /* 0x000000040d067825 */ /* 0x000fe200078e0204 */
[----:B--2---:R-:W2:Y:S04]  /*01e0*/  LDG.E R0, desc[UR8][R14.64+-0x20] ;  /* 0xffffe0080e007981 */ /* 0x004ea8000c1e1900 */
[----:B------:R-:W2:Y:S04]  /*01f0*/  LDG.E R17, desc[UR8][R6.64+-0x800] ;  /* 0xfff8000806117981 */ /* 0x000ea8000c1e1900 */
[----:B------:R-:W3:Y:S04]  /*0200*/  LDG.E R29, desc[UR8][R14.64+-0x1c] ;  /* 0xffffe4080e1d7981 */ /* 0x000ee8000c1e1900 */
[----:B------:R-:W3:Y:S04]  /*0210*/  LDG.E R8, desc[UR8][R6.64+-0x700] ;  /* 0xfff9000806087981 */ /* 0x000ee8000c1e1900 */
[----:B------:R-:W4:Y:S04]  /*0220*/  LDG.E R16, desc[UR8][R14.64+-0x18] ;  /* 0xffffe8080e107981 */ /* 0x000f28000c1e1900 */
[----:B------:R-:W4:Y:S04]  /*0230*/  LDG.E R23, desc[UR8][R6.64+-0x600] ;  /* 0xfffa000806177981 */ /* 0x000f28000c1e1900 */
[----:B------:R-:W5:Y:S04]  /*0240*/  LDG.E R24, desc[UR8][R14.64+-0x14] ;  /* 0xffffec080e187981 */ /* 0x000f68000c1e1900 */
        /* <DEDUP_REMOVED lines=9> */
[----:B------:R-:W5:Y:S01]  /*02e0*/  LDG.E R26, desc[UR8][R14.64+0xc] ;  /* 0x00000c080e1a7981 */ /* 0x000f62000c1e1900 */
[----:B--2---:R-:W-:-:S03]  /*02f0*/  FFMA R0, R0, R17, RZ ;  /* 0x0000001100007223 */ /* 0x004fc600000000ff */
[----:B------:R-:W2:Y:S01]  /*0300*/  LDG.E R17, desc[UR8][R6.64] ;  /* 0x0000000806117981 */ /* 0x000ea2000c1e1900 */
[----:B---3--:R-:W-:-:S03]  /*0310*/  FFMA R29, R29, R8, R0 ;  /* 0x000000081d1d7223 */ /* 0x008fc60000000000 */
[----:B------:R-:W2:Y:S04]  /*0320*/  LDG.E R8, desc[UR8][R14.64] ;  /* 0x000000080e087981 */ /* 0x000ea8000c1e1900 */
[----:B------:R-:W3:Y:S01]  /*0330*/  LDG.E R0, desc[UR8][R14.64+0x8] ;  /* 0x000008080e007981 */ /* 0x000ee2000c1e1900 */
[----:B----4-:R-:W-:-:S03]  /*0340*/  FFMA R29, R16, R23, R29 ;  /* 0x00000017101d7223 */ /* 0x010fc6000000001d */
[----:B------:R-:W4:Y:S04]  /*0350*/  LDG.E R16, desc[UR8][R14.64+0x4] ;  /* 0x000004080e107981 */ /* 0x000f28000c1e1900 */
[----:B------:R-:W4:Y:S01]  /*0360*/  LDG.E R23, desc[UR8][R6.64+0x100] ;  /* 0x0001000806177981 */ /* 0x000f22000c1e1900 */
[----:B-----5:R-:W-:-:S03]  /*0370*/  FFMA R29, R24, R9, R29 ;  /* 0x00000009181d7223 */ /* 0x020fc6000000001d */
[----:B------:R-:W3:Y:S04]  /*0380*/  LDG.E R9, desc[UR8][R6.64+0x200] ;  /* 0x0002000806097981 */ /* 0x000ee8000c1e1900 */
[----:B------:R-:W5:Y:S01]  /*0390*/  LDG.E R24, desc[UR8][R14.64+0x14] ;  /* 0x000014080e187981 */ /* 0x000f62000c1e1900 */
[----:B------:R-:W-:-:S03]  /*03a0*/  FFMA R29, R22, R27, R29 ;  /* 0x0000001b161d7223 */ /* 0x000fc6000000001d */
[----:B------:R-:W5:Y:S01]  /*03b0*/  LDG.E R27, desc[UR8][R6.64+0x300] ;  /* 0x00030008061b7981 */ /* 0x000f62000c1e1900 */
[----:B------:R-:W-:-:S03]  /*03c0*/  FFMA R21, R18, R21, R29 ;  /* 0x0000001512157223 */ /* 0x000fc6000000001d */
[----:B------:R-:W5:Y:S04]  /*03d0*/  LDG.E R18, desc[UR8][R14.64+0x1c] ;  /* 0x00001c080e127981 */ /* 0x000f68000c1e1900 */
[----:B------:R-:W5:Y:S01]  /*03e0*/  LDG.E R29, desc[UR8][R6.64+0x700] ;  /* 0x00070008061d7981 */ /* 0x000f62000c1e1900 */
[----:B------:R-:W-:-:S03]  /*03f0*/  FFMA R25, R20, R25, R21 ;  /* 0x0000001914197223 */ /* 0x000fc60000000015 */
[----:B------:R-:W5:Y:S04]  /*0400*/  LDG.E R20, desc[UR8][R14.64+0x10] ;  /* 0x000010080e147981 */ /* 0x000f68000c1e1900 */
[----:B------:R-:W5:Y:S01]  /*0410*/  LDG.E R21, desc[UR8][R6.64+0x400] ;  /* 0x0004000806157981 */ /* 0x000f62000c1e1900 */
[----:B------:R-:W-:-:S03]  /*0420*/  FFMA R22, R12, R19, R25 ;  /* 0x000000130c167223 */ /* 0x000fc60000000019 */
[----:B------:R-:W5:Y:S04]  /*0430*/  LDG.E R25, desc[UR8][R6.64+0x500] ;  /* 0x0005000806197981 */ /* 0x000f68000c1e1900 */
[----:B------:R-:W5:Y:S04]  /*0440*/  LDG.E R12, desc[UR8][R14.64+0x18] ;  /* 0x000018080e0c7981 */ /* 0x000f68000c1e1900 */
[----:B------:R-:W5:Y:S01]  /*0450*/  LDG.E R19, desc[UR8][R6.64+0x600] ;  /* 0x0006000806137981 */ /* 0x000f62000c1e1900 */
[----:B------:R-:W-:Y:S01]  /*0460*/  IADD3 R28, PT, PT, R13, 0x400, RZ ;  /* 0x000004000d1c7810 */ /* 0x000fe20007ffe0ff */
[----:B--2---:R-:W-:Y:S01]  /*0470*/  FFMA R17, R8, R17, R22 ;  /* 0x0000001108117223 */ /* 0x004fe20000000016 */
[----:B------:R-:W-:-:S03]  /*0480*/  IADD3 R22, PT, PT, R11, 0x10, RZ ;  /* 0x000000100b167810 */ /* 0x000fc60007ffe0ff */
[----:B----4-:R-:W-:Y:S02]  /*0490*/  FFMA R8, R16, R23, R17 ;  /* 0x0000001710087223 */ /* 0x010fe40000000011 */
[----:B------:R-:W-:-:S04]  /*04a0*/  IMAD.WIDE R16, R22, 0x4, R2 ;  /* 0x0000000416107825 */ /* 0x000fc800078e0202 */
[----:B------:R-:W-:-:S04]  /*04b0*/  IMAD.WIDE R22, R28, 0x4, R4 ;  /* 0x000000041c167825 */ /* 0x000fc800078e0204 */
[----:B---3--:R-:W-:Y:S01]  /*04c0*/  FFMA R28, R0, R9, R8 ;  /* 0x00000009001c7223 */ /* 0x008fe20000000008 */
[----:B------:R-:W2:Y:S04]  /*04d0*/  LDG.E R6, desc[UR8][R16.64+-0x18] ;  /* 0xffffe80810067981 */ /* 0x000ea8000c1e1900 */
[----:B------:R-:W3:Y:S04]  /*04e0*/  LDG.E R0, desc[UR8][R16.64+-0x20] ;  /* 0xffffe00810007981 */ /* 0x000ee8000c1e1900 */
[----:B------:R-:W3:Y:S04]  /*04f0*/  LDG.E R9, desc[UR8][R22.64+-0x800] ;  /* 0xfff8000816097981 */ /* 0x000ee8000c1e1900 */
[----:B------:R-:W4:Y:S04]  /*0500*/  LDG.E R8, desc[UR8][R16.64+-0x1c] ;  /* 0xffffe40810087981 */ /* 0x000f28000c1e1900 */
[----:B------:R-:W4:Y:S04]  /*0510*/  LDG.E R15, desc[UR8][R22.64+-0x700] ;  /* 0xfff90008160f7981 */ /* 0x000f28000c1e1900 */
[----:B------:R-:W2:Y:S01]  /*0520*/  LDG.E R7, desc[UR8][R22.64+-0x600] ;  /* 0xfffa000816077981 */ /* 0x000ea2000c1e1900 */
[----:B-----5:R-:W-:-:S03]  /*0530*/  FFMA R27, R26, R27, R28 ;  /* 0x0000001b1a1b7223 */ /* 0x020fc6000000001c */
[----:B------:R-:W5:Y:S01]  /*0540*/  LDG.E R14, desc[UR8][R16.64+-0x14] ;  /* 0xffffec08100e7981 */ /* 0x000f62000c1e1900 */
[----:B------:R-:W-:-:S03]  /*0550*/  FFMA R21, R20, R21, R27 ;  /* 0x0000001514157223 */ /* 0x000fc6000000001b */
[----:B------:R-:W5:Y:S01]  /*0560*/  LDG.E R20, desc[UR8][R16.64+-0x10] ;  /* 0xfffff00810147981 */ /* 0x000f62000c1e1900 */
[----:B------:R-:W-:-:S03]  /*0570*/  FFMA R21, R24, R25, R21 ;  /* 0x0000001918157223 */ /* 0x000fc60000000015 */
[----:B------:R-:W5:Y:S04]  /*0580*/  LDG.E R25, desc[UR8][R22.64+-0x500] ;  /* 0xfffb000816197981 */ /* 0x000f68000c1e1900 */
[----:B------:R-:W5:Y:S01]  /*0590*/  LDG.E R27, desc[UR8][R22.64+-0x400] ;  /* 0xfffc0008161b7981 */ /* 0x000f62000c1e1900 */
[----:B------:R-:W-:-:S03]  /*05a0*/  FFMA R19, R12, R19, R21 ;  /* 0x000000130c137223 */ /* 0x000fc60000000015 */
[----:B------:R-:W5:Y:S01]  /*05b0*/  LDG.E R21, desc[UR8][R22.64+-0x300] ;  /* 0xfffd000816157981 */ /* 0x000f62000c1e1900 */
[----:B------:R-:W-:-:S03]  /*05c0*/  FFMA R29, R18, R29, R19 ;  /* 0x0000001d121d7223 */ /* 0x000fc60000000013 */
[----:B------:R-:W5:Y:S04]  /*05d0*/  LDG.E R18, desc[UR8][R16.64+-0xc] ;  /* 0xfffff40810127981 */ /* 0x000f68000c1e1900 */
[----:B------:R-:W5:Y:S04]  /*05e0*/  LDG.E R12, desc[UR8][R16.64+-0x8] ;  /* 0xfffff808100c7981 */ /* 0x000f68000c1e1900 */
[----:B------:R-:W5:Y:S04]  /*05f0*/  LDG.E R19, desc[UR8][R22.64+-0x200] ;  /* 0xfffe000816137981 */ /* 0x000f68000c1e1900 */
[----:B------:R-:W5:Y:S04]  /*0600*/  LDG.E R26, desc[UR8][R16.64+0xc] ;  /* 0x00000c08101a7981 */ /* 0x000f68000c1e1900 */
[----:B------:R-:W5:Y:S04]  /*0610*/  LDG.E R28, desc[UR8][R22.64+0x300] ;  /* 0x00030008161c7981 */ /* 0x000f68000c1e1900 */
[----:B------:R-:W5:Y:S01]  /*0620*/  LDG.E R24, desc[UR8][R22.64+0x400] ;  /* 0x0004000816187981 */ /* 0x000f62000c1e1900 */
[----:B---3--:R-:W-:-:S03]  /*0630*/  FFMA R9, R0, R9, R29 ;  /* 0x0000000900097223 */ /* 0x008fc6000000001d */
[----:B------:R-:W3:Y:S01]  /*0640*/  LDG.E R0, desc[UR8][R16.64+-0x4] ;  /* 0xfffffc0810007981 */ /* 0x000ee2000c1e1900 */
[----:B----4-:R-:W-:-:S03]  /*0650*/  FFMA R29, R8, R15, R9 ;  /* 0x0000000f081d7223 */ /* 0x010fc60000000009 */
[----:B------:R-:W3:Y:S04]  /*0660*/  LDG.E R15, desc[UR8][R22.64+-0x100] ;  /* 0xffff0008160f7981 */ /* 0x000ee8000c1e1900 */
[----:B------:R-:W4:Y:S01]  /*0670*/  LDG.E R8, desc[UR8][R16.64] ;  /* 0x0000000810087981 */ /* 0x000f22000c1e1900 */
[----:B--2---:R-:W-:-:S03]  /*0680*/  FFMA R29, R6, R7, R29 ;  /* 0x00000007061d7223 */ /* 0x004fc6000000001d */
[----:B------:R-:W4:Y:S04]  /*0690*/  LDG.E R9, desc[UR8][R22.64] ;  /* 0x0000000816097981 */ /* 0x000f28000c1e1900 */
[----:B------:R-:W2:Y:S04]  /*06a0*/  LDG.E R6, desc[UR8][R16.64+0x4] ;  /* 0x0000040810067981 */ /* 0x000ea8000c1e1900 */
[----:B------:R-:W2:Y:S01]  /*06b0*/  LDG.E R7, desc[UR8][R22.64+0x100] ;  /* 0x0001000816077981 */ /* 0x000ea2000c1e1900 */
[----:B-----5:R-:W-:-:S03]  /*06c0*/  FFMA R25, R14, R25, R29 ;  /* 0x000000190e197223 */ /* 0x020fc6000000001d */
[----:B------:R-:W5:Y:S01]  /*06d0*/  LDG.E R14, desc[UR8][R16.64+0x8] ;  /* 0x00000808100e7981 */ /* 0x000f62000c1e1900 */
[----:B------:R-:W-:-:S03]  /*06e0*/  FFMA R25, R20, R27, R25 ;  /* 0x0000001b14197223 */ /* 0x000fc60000000019 */
[----:B------:R-:W5:Y:S01]  /*06f0*/  LDG.E R29, desc[UR8][R22.64+0x200] ;  /* 0x00020008161d7981 */ /* 0x000f62000c1e1900 */
[----:B------:R-:W-:-:S03]  /*0700*/  FFMA R21, R18, R21, R25 ;  /* 0x0000001512157223 */ /* 0x000fc60000000019 */
[----:B------:R-:W5:Y:S01]  /*0710*/  LDG.E R20, desc[UR8][R16.64+0x14] ;  /* 0x0000140810147981 */ /* 0x000f62000c1e1900 */
[----:B------:R-:W-:-:S03]  /*0720*/  IADD3 R18, PT, PT, R13, 0x800, RZ ;  /* 0x000008000d127810 */ /* 0x000fc60007ffe0ff */
[----:B------:R-:W5:Y:S01]  /*0730*/  LDG.E R25, desc[UR8][R22.64+0x500] ;  /* 0x0005000816197981 */ /* 0x000f62000c1e1900 */
[----:B------:R-:W-:-:S03]  /*0740*/  FFMA R21, R12, R19, R21 ;  /* 0x000000130c157223 */ /* 0x000fc60000000015 */
[----:B------:R-:W5:Y:S04]  /*0750*/  LDG.E R19, desc[UR8][R16.64+0x10] ;  /* 0x0000100810137981 */ /* 0x000f68000c1e1900 */
[----:B------:R-:W5:Y:S04]  /*0760*/  LDG.E R12, desc[UR8][R16.64+0x1c] ;  /* 0x00001c08100c7981 */ /* 0x000f68000c1e1900 */
[----:B------:R-:W5:Y:S01]  /*0770*/  LDG.E R27, desc[UR8][R22.64+0x700] ;  /* 0x00070008161b7981 */ /* 0x000f62000c1e1900 */
[----:B---3--:R-:W-:Y:S01]  /*0780*/  FFMA R15, R0, R15, R21 ;  /* 0x0000000f000f7223 */ /* 0x008fe20000000015 */
[----:B------:R-:W-:-:S02]  /*0790*/  IADD3 R21, PT, PT, R11, 0x20, RZ ;  /* 0x000000200b157810 */ /* 0x000fc40007ffe0ff */
[----:B------:R2:W3:Y:S01]  /*07a0*/  LDG.E R0, desc[UR8][R16.64+0x18] ;  /* 0x0000180810007981 */ /* 0x0004e2000c1e1900 */
[----:B----4-:R-:W-:-:S03]  /*07b0*/  FFMA R9, R8, R9, R15 ;  /* 0x0000000908097223 */ /* 0x010fc6000000000f */
[----:B------:R-:W3:Y:S01]  /*07c0*/  LDG.E R15, desc[UR8][R22.64+0x600] ;  /* 0x00060008160f7981 */ /* 0x000ee2000c1e1900 */
[----:B--2---:R-:W-:Y:S01]  /*07d0*/  FFMA R17, R6, R7, R9 ;  /* 0x0000000706117223 */ /* 0x004fe20000000009 */
[----:B------:R-:W-:-:S04]  /*07e0*/  IMAD.WIDE R8, R21, 0x4, R2 ;  /* 0x0000000415087825 */ /* 0x000fc800078e0202 */
[----:B------:R-:W-:Y:S01]  /*07f0*/  IMAD.WIDE R6, R18, 0x4, R4 ;  /* 0x0000000412067825 */ /* 0x000fe200078e0204 */
[----:B------:R-:W2:Y:S04]  /*0800*/  LDG.E R16, desc[UR8][R8.64+-0x18] ;  /* 0xffffe80808107981 */ /* 0x000ea8000c1e1900 */
[----:B------:R-:W4:Y:S04]  /*0810*/  LDG.E R18, desc[UR8][R8.64+-0x20] ;  /* 0xffffe00808127981 */ /* 0x000f28000c1e1900 */
[----:B------:R-:W4:Y:S01]  /*0820*/  LDG.E R21, desc[UR8][R6.64+-0x800] ;  /* 0xfff8000806157981 */ /* 0x000f22000c1e1900 */
[----:B-----5:R-:W-:-:S03]  /*0830*/  FFMA R17, R14, R29, R17 ;  /* 0x0000001d0e117223 */ /* 0x020fc60000000011 */
[----:B------:R-:W5:Y:S01]  /*0840*/  LDG.E R14, desc[UR8][R8.64+-0x1c] ;  /* 0xffffe408080e7981 */ /* 0x000f62000c1e1900 */
[----:B------:R-:W-:-:S03]  /*0850*/  FFMA R26, R26, R28, R17 ;  /* 0x0000001c1a1a7223 */ /* 0x000fc60000000011 */
[----:B------:R-:W5:Y:S01]  /*0860*/  LDG.E R17, desc[UR8][R6.64+-0x700] ;  /* 0xfff9000806117981 */ /* 0x000f62000c1e1900 */
[----:B------:R-:W-:-:S03]  /*0870*/  FFMA R29, R19, R24, R26 ;  /* 0x00000018131d7223 */ /* 0x000fc6000000001a */
[----:B------:R-:W2:Y:S04]  /*0880*/  LDG.E R19, desc[UR8][R6.64+-0x600] ;  /* 0xfffa000806137981 */ /* 0x000ea8000c1e1900 */
[----:B------:R-:W2:Y:S04]  /*0890*/  LDG.E R23, desc[UR8][R8.64+-0x14] ;  /* 0xffffec0808177981 */ /* 0x000ea8000c1e1900 */
[----:B------:R-:W2:Y:S01]  /*08a0*/  LDG.E R22, desc[UR8][R6.64+-0x500] ;  /* 0xfffb000806167981 */ /* 0x000ea2000c1e1900 */
[----:B------:R-:W-:-:S03]  /*08b0*/  FFMA R29, R20, R25, R29 ;  /* 0x00000019141d7223 */ /* 0x000fc6000000001d */
[----:B------:R-:W2:Y:S04]  /*08c0*/  LDG.E R20, desc[UR8][R8.64+-0x10] ;  /* 0xfffff00808147981 */ /* 0x000ea8000c1e1900 */
[----:B------:R-:W2:Y:S01]  /*08d0*/  LDG.E R25, desc[UR8][R6.64+-0x400] ;  /* 0xfffc000806197981 */ /* 0x000ea2000c1e1900 */
[----:B------:R-:W-:-:S03]  /*08e0*/  IADD3 R13, PT, PT, R13, 0xc00, RZ ;  /* 0x00000c000d0d7810 */ /* 0x000fc60007ffe0ff */
[----:B------:R-:W2:Y:S01]  /*08f0*/  LDG.E R28, desc[UR8][R6.64+0x700] ;  /* 0x00070008061c7981 */ /* 0x000ea2000c1e1900 */
[----:B---3--:R-:W-:-:S03]  /*0900*/  FFMA R15, R0, R15, R29 ;  /* 0x0000000f000f7223 */ /* 0x008fc6000000001d */
[----:B------:R-:W3:Y:S01]  /*0910*/  LDG.E R0, desc[UR8][R8.64+-0x4] ;  /* 0xfffffc0808007981 */ /* 0x000ee2000c1e1900 */
[----:B------:R-:W-:-:S03]  /*0920*/  FFMA R15, R12, R27, R15 ;  /* 0x0000001b0c0f7223 */ /* 0x000fc6000000000f */
[----:B------:R-:W3:Y:S04]  /*0930*/  LDG.E R27, desc[UR8][R8.64+-0xc] ;  /* 0xfffff408081b7981 */ /* 0x000ee8000c1e1900 */
[----:B------:R-:W3:Y:S01]  /*0940*/  LDG.E R12, desc[UR8][R6.64+-0x300] ;  /* 0xfffd0008060c7981 */ /* 0x000ee2000c1e1900 */
[----:B----4-:R-:W-:-:S03]  /*0950*/  FFMA R29, R18, R21, R15 ;  /* 0x00000015121d7223 */ /* 0x010fc6000000000f */
[----:B------:R-:W4:Y:S04]  /*0960*/  LDG.E R21, desc[UR8][R8.64+-0x8] ;  /* 0xfffff80808157981 */ /* 0x000f28000c1e1900 */
[----:B------:R-:W4:Y:S04]  /*0970*/  LDG.E R18, desc[UR8][R6.64+-0x200] ;  /* 0xfffe000806127981 */ /* 0x000f28000c1e1900 */
[----:B------:R-:W4:Y:S01]  /*0980*/  LDG.E R15, desc[UR8][R6.64+-0x100] ;  /* 0xffff0008060f7981 */ /* 0x000f22000c1e1900 */
[----:B-----5:R-:W-:-:S03]  /*0990*/  FFMA R17, R14, R17, R29 ;  /* 0x000000110e117223 */ /* 0x020fc6000000001d */
[----:B------:R-:W5:Y:S01]  /*09a0*/  LDG.E R14, desc[UR8][R8.64] ;  /* 0x00000008080e7981 */ /* 0x000f62000c1e1900 */
[----:B--2---:R-:W-:-:S03]  /*09b0*/  FFMA R16, R16, R19, R17 ;  /* 0x0000001310107223 */ /* 0x004fc60000000011 */
[----:B------:R-:W5:Y:S01]  /*09c0*/  LDG.E R17, desc[UR8][R6.64] ;  /* 0x0000000806117981 */ /* 0x000f62000c1e1900 */
[----:B------:R-:W-:-:S03]  /*09d0*/  FFMA R23, R23, R22, R16 ;  /* 0x0000001617177223 */ /* 0x000fc60000000010 */
[----:B------:R-:W2:Y:S04]  /*09e0*/  LDG.E R19, desc[UR8][R8.64+0x4] ;  /* 0x0000040808137981 */ /* 0x000ea8000c1e1900 */
[----:B------:R-:W2:Y:S01]  /*09f0*/  LDG.E R16, desc[UR8][R6.64+0x100] ;  /* 0x0001000806107981 */ /* 0x000ea2000c1e1900 */
[----:B------:R-:W-:-:S03]  /*0a00*/  FFMA R24, R20, R25, R23 ;  /* 0x0000001914187223 */ /* 0x000fc60000000017 */
[----:B------:R-:W2:Y:S04]  /*0a10*/  LDG.E R22, desc[UR8][R8.64+0x8] ;  /* 0x0000080808167981 */ /* 0x000ea8000c1e1900 */
[----:B------:R-:W2:Y:S01]  /*0a20*/  LDG.E R25, desc[UR8][R6.64+0x200] ;  /* 0x0002000806197981 */ /* 0x000ea2000c1e1900 */
[----:B------:R-:W-:-:S03]  /*0a30*/  IMAD.WIDE R4, R13, 0x4, R4 ;  /* 0x000000040d047825 */ /* 0x000fc600078e0204 */
[----:B------:R-:W2:Y:S04]  /*0a40*/  LDG.E R20, desc[UR8][R8.64+0xc] ;  /* 0x00000c0808147981 */ /* 0x000ea8000c1e1900 */
[----:B------:R-:W2:Y:S04]  /*0a50*/  LDG.E R23, desc[UR8][R6.64+0x300] ;  /* 0x0003000806177981 */ /* 0x000ea8000c1e1900 */
[----:B------:R-:W2:Y:S04]  /*0a60*/  LDG.E R13, desc[UR8][R6.64+0x400] ;  /* 0x00040008060d7981 */ /* 0x000ea8000c1e1900 */
[----:B------:R-:W2:Y:S01]  /*0a70*/  LDG.E R29, desc[UR8][R4.64+-0x800] ;  /* 0xfff80008041d7981 */ /* 0x000ea2000c1e1900 */
[----:B---3--:R-:W-:Y:S01]  /*0a80*/  FFMA R12, R27, R12, R24 ;  /* 0x0000000c1b0c7223 */ /* 0x008fe20000000018 */
[----:B------:R-:W-:-:S02]  /*0a90*/  IADD3 R27, PT, PT, R11, 0x30, RZ ;  /* 0x000000300b1b7810 */ /* 0x000fc40007ffe0ff */
[----:B------:R-:W3:Y:S03]  /*0aa0*/  LDG.E R24, desc[UR8][R8.64+0x1c] ;  /* 0x00001c0808187981 */ /* 0x000ee6000c1e1900 */
[----:B------:R-:W-:Y:S02]  /*0ab0*/  IMAD.WIDE R2, R27, 0x4, R2 ;  /* 0x000000041b027825 */ /* 0x000fe400078e0202 */
[----:B------:R-:W3:Y:S04]  /*0ac0*/  LDG.E R27, desc[UR8][R6.64+0x600] ;  /* 0x00060008061b7981 */ /* 0x000ee8000c1e1900 */
[----:B------:R-:W3:Y:S01]  /*0ad0*/  LDG.E R26, desc[UR8][R2.64+-0x20] ;  /* 0xffffe008021a7981 */ /* 0x000ee2000c1e1900 */
[----:B----4-:R-:W-:-:S03]  /*0ae0*/  FFMA R21, R21, R18, R12 ;  /* 0x0000001215157223 */ /* 0x010fc6000000000c */
[----:B------:R-:W4:Y:S01]  /*0af0*/  LDG.E R12, desc[UR8][R8.64+0x10] ;  /* 0x00001008080c7981 */ /* 0x000f22000c1e1900 */
[----:B------:R-:W-:-:S03]  /*0b00*/  FFMA R21, R0, R15, R21 ;  /* 0x0000000f00157223 */ /* 0x000fc60000000015 */
[----:B------:R-:W3:Y:S04]  /*0b10*/  LDG.E R15, desc[UR8][R8.64+0x14] ;  /* 0x00001408080f7981 */ /* 0x000ee8000c1e1900 */
[----:B------:R-:W3:Y:S04]  /*0b20*/  LDG.E R0, desc[UR8][R6.64+0x500] ;  /* 0x0005000806007981 */ /* 0x000ee8000c1e1900 */
[----:B------:R-:W3:Y:S01]  /*0b30*/  LDG.E R18, desc[UR8][R8.64+0x18] ;  /* 0x0000180808127981 */ /* 0x000ee2000c1e1900 */
[----:B-----5:R-:W-:-:S03]  /*0b40*/  FFMA R21, R14, R17, R21 ;  /* 0x000000110e157223 */ /* 0x020fc60000000015 */
[----:B------:R-:W5:Y:S04]  /*0b50*/  LDG.E R14, desc[UR8][R4.64+-0x700] ;  /* 0xfff90008040e7981 */ /* 0x000f68000c1e1900 */
[----:B------:R-:W5:Y:S01]  /*0b60*/  LDG.E R17, desc[UR8][R2.64+-0x1c] ;  /* 0xffffe40802117981 */ /* 0x000f62000c1e1900 */
[----:B--2---:R-:W-:-:S03]  /*0b70*/  FFMA R21, R19, R16, R21 ;  /* 0x0000001013157223 */ /* 0x004fc60000000015 */
[----:B------:R-:W2:Y:S04]  /*0b80*/  LDG.E R19, desc[UR8][R4.64+-0x600] ;  /* 0xfffa000804137981 */ /* 0x000ea8000c1e1900 */
[----:B------:R-:W2:Y:S04]  /*0b90*/  LDG.E R16, desc[UR8][R2.64+-0x18] ;  /* 0xffffe80802107981 */ /* 0x000ea8000c1e1900 */
[----:B------:R-:W2:Y:S04]  /*0ba0*/  LDG.E R9, desc[UR8][R4.64+-0x500] ;  /* 0xfffb000804097981 */ /* 0x000ea8000c1e1900 */
[----:B------:R-:W2:Y:S04]  /*0bb0*/  LDG.E R6, desc[UR8][R2.64+-0x14] ;  /* 0xffffec0802067981 */ /* 0x000ea8000c1e1900 */
[----:B------:R-:W2:Y:S04]  /*0bc0*/  LDG.E R8, desc[UR8][R4.64+-0x400] ;  /* 0xfffc000804087981 */ /* 0x000ea8000c1e1900 */
[----:B------:R-:W2:Y:S01]  /*0bd0*/  LDG.E R7, desc[UR8][R2.64+-0x10] ;  /* 0xfffff00802077981 */ /* 0x000ea2000c1e1900 */
[----:B------:R-:W-:-:S03]  /*0be0*/  FFMA R21, R22, R25, R21 ;  /* 0x0000001916157223 */ /* 0x000fc60000000015 */
[----:B------:R-:W2:Y:S01]  /*0bf0*/  LDG.E R22, desc[UR8][R4.64+0x100] ;  /* 0x0001000804167981 */ /* 0x000ea2000c1e1900 */
[----:B------:R-:W-:-:S03]  /*0c00*/  FFMA R21, R20, R23, R21 ;  /* 0x0000001714157223 */ /* 0x000fc60000000015 */
[----:B------:R-:W2:Y:S04]  /*0c10*/  LDG.E R23, desc[UR8][R4.64] ;  /* 0x0000000804177981 */ /* 0x000ea8000c1e1900 */
[----:B------:R-:W2:Y:S01]  /*0c20*/  LDG.E R25, desc[UR8][R2.64+0x4] ;  /* 0x0000040802197981 */ /* 0x000ea2000c1e1900 */
[----:B----4-:R-:W-:-:S03]  /*0c30*/  FFMA R20, R12, R13, R21 ;  /* 0x0000000d0c147223 */ /* 0x010fc60000000015 */
[----:B------:R-:W4:Y:S04]  /*0c40*/  LDG.E R12, desc[UR8][R4.64+-0x300] ;  /* 0xfffd0008040c7981 */ /* 0x000f28000c1e1900 */
[----:B------:R-:W4:Y:S01]  /*0c50*/  LDG.E R13, desc[UR8][R2.64+-0xc] ;  /* 0xfffff408020d7981 */ /* 0x000f22000c1e1900 */
[----:B---3--:R-:W-:-:S03]  /*0c60*/  FFMA R21, R15, R0, R20 ;  /* 0x000000000f157223 */ /* 0x008fc60000000014 */
[----:B------:R-:W3:Y:S04]  /*0c70*/  LDG.E R15, desc[UR8][R4.64+-0x200] ;  /* 0xfffe0008040f7981 */ /* 0x000ee8000c1e1900 */
[----:B------:R-:W3:Y:S01]  /*0c80*/  LDG.E R0, desc[UR8][R2.64+-0x8] ;  /* 0xfffff80802007981 */ /* 0x000ee2000c1e1900 */
[----:B------:R-:W-:-:S03]  /*0c90*/  FFMA R27, R18, R27, R21 ;  /* 0x0000001b121b7223 */ /* 0x000fc60000000015 */
[----:B------:R-:W3:Y:S01]  /*0ca0*/  LDG.E R21, desc[UR8][R4.64+-0x100] ;  /* 0xffff000804157981 */ /* 0x000ee2000c1e1900 */
[----:B------:R-:W-:-:S03]  /*0cb0*/  FFMA R27, R24, R28, R27 ;  /* 0x0000001c181b7223 */ /* 0x000fc6000000001b */
[----:B------:R-:W3:Y:S01]  /*0cc0*/  LDG.E R18, desc[UR8][R2.64+-0x4] ;  /* 0xfffffc0802127981 */ /* 0x000ee2000c1e1900 */
[----:B------:R-:W-:-:S03]  /*0cd0*/  FFMA R26, R26, R29, R27 ;  /* 0x0000001d1a1a7223 */ /* 0x000fc6000000001b */
[----:B------:R-:W3:Y:S01]  /*0ce0*/  LDG.E R20, desc[UR8][R2.64] ;  /* 0x0000000802147981 */ /* 0x000ee2000c1e1900 */
[----:B-----5:R-:W-:-:S03]  /*0cf0*/  FFMA R27, R17, R14, R26 ;  /* 0x0000000e111b7223 */ /* 0x020fc6000000001a */
[----:B------:R-:W5:Y:S01]  /*0d00*/  LDG.E R17, desc[UR8][R4.64+0x200] ;  /* 0x0002000804117981 */ /* 0x000f62000c1e1900 */
[----:B--2---:R-:W-:-:S03]  /*0d10*/  FFMA R27, R16, R19, R27 ;  /* 0x00000013101b7223 */ /* 0x004fc6000000001b */
[----:B------:R-:W5:Y:S04]  /*0d20*/  LDG.E R14, desc[UR8][R2.64+0x8] ;  /* 0x00000808020e7981 */ /* 0x000f68000c1e1900 */
[----:B------:R-:W2:Y:S01]  /*0d30*/  LDG.E R19, desc[UR8][R4.64+0x300] ;  /* 0x0003000804137981 */ /* 0x000ea2000c1e1900 */
[----:B------:R-:W-:-:S03]  /*0d40*/  FFMA R24, R6, R9, R27 ;  /* 0x0000000906187223 */ /* 0x000fc6000000001b */
[----:B------:R-:W2:Y:S04]  /*0d50*/  LDG.E R16, desc[UR8][R2.64+0xc] ;  /* 0x00000c0802107981 */ /* 0x000ea8000c1e1900 */
[----:B------:R-:W2:Y:S01]  /*0d60*/  LDG.E R9, desc[UR8][R4.64+0x400] ;  /* 0x0004000804097981 */ /* 0x000ea2000c1e1900 */
[----:B------:R-:W-:-:S03]  /*0d70*/  FFMA R28, R7, R8, R24 ;  /* 0x00000008071c7223 */ /* 0x000fc60000000018 */
[----:B------:R-:W2:Y:S04]  /*0d80*/  LDG.E R6, desc[UR8][R2.64+0x10] ;  /* 0x0000100802067981 */ /* 0x000ea8000c1e1900 */
[----:B------:R-:W2:Y:S04]  /*0d90*/  LDG.E R27, desc[UR8][R4.64+0x500] ;  /* 0x00050008041b7981 */ /* 0x000ea8000c1e1900 */
[----:B------:R-:W2:Y:S04]  /*0da0*/  LDG.E R8, desc[UR8][R2.64+0x14] ;  /* 0x0000140802087981 */ /* 0x000ea8000c1e1900 */
[----:B------:R-:W2:Y:S04]  /*0db0*/  LDG.E R7, desc[UR8][R4.64+0x600] ;  /* 0x0006000804077981 */ /* 0x000ea8000c1e1900 */
[----:B------:R-:W2:Y:S04]  /*0dc0*/  LDG.E R26, desc[UR8][R2.64+0x18] ;  /* 0x00001808021a7981 */ /* 0x000ea8000c1e1900 */
[----:B------:R-:W2:Y:S04]  /*0dd0*/  LDG.E R24, desc[UR8][R4.64+0x700] ;  /* 0x0007000804187981 */ /* 0x000ea8000c1e1900 */
[----:B------:R-:W2:Y:S01]  /*0de0*/  LDG.E R29, desc[UR8][R2.64+0x1c] ;  /* 0x00001c08021d7981 */ /* 0x000ea2000c1e1900 */
[----:B------:R-:W-:Y:S01]  /*0df0*/  IADD3 R11, PT, PT, R10, R11, RZ ;  /* 0x0000000b0a0b7210 */ /* 0x000fe20007ffe0ff */
[----:B----4-:R-:W-:-:S04]  /*0e00*/  FFMA R13, R13, R12, R28 ;  /* 0x0000000c0d0d7223 */ /* 0x010fc8000000001c */
[----:B---3--:R-:W-:-:S04]  /*0e10*/  FFMA R13, R0, R15, R13 ;  /* 0x0000000f000d7223 */ /* 0x008fc8000000000d */
[----:B------:R-:W-:-:S04]  /*0e20*/  FFMA R13, R18, R21, R13 ;  /* 0x00000015120d7223 */ /* 0x000fc8000000000d */
[----:B------:R-:W-:Y:S02]  /*0e30*/  FFMA R20, R20, R23, R13 ;  /* 0x0000001714147223 */ /* 0x000fe4000000000d */
[----:B------:R-:W0:Y:S02]  /*0e40*/  LDC.64 R12, c[0x0][0x390] ;  /* 0x0000e400ff0c7b82 */ /* 0x000e240000000a00 */
[----:B------:R-:W-:-:S04]  /*0e50*/  FFMA R25, R25, R22, R20 ;  /* 0x0000001619197223 */ /* 0x000fc80000000014 */
[----:B-----5:R-:W-:-:S04]  /*0e60*/  FFMA R17, R14, R17, R25 ;  /* 0x000000110e117223 */ /* 0x020fc80000000019 */
[----:B--2---:R-:W-:-:S04]  /*0e70*/  FFMA R17, R16, R19, R17 ;  /* 0x0000001310117223 */ /* 0x004fc80000000011 */
[----:B------:R-:W-:-:S04]  /*0e80*/  FFMA R9, R6, R9, R17 ;  /* 0x0000000906097223 */ /* 0x000fc80000000011 */
[----:B------:R-:W-:Y:S01]  /*0e90*/  FFMA R9, R8, R27, R9 ;  /* 0x0000001b08097223 */ /* 0x000fe20000000009 */
[----:B0-----:R-:W-:-:S04]  /*0ea0*/  IMAD.WIDE R12, R11, 0x4, R12 ;  /* 0x000000040b0c7825 */ /* 0x001fc800078e020c */
[----:B------:R-:W-:-:S04]  /*0eb0*/  FFMA R26, R26, R7, R9 ;  /* 0x000000071a1a7223 */ /* 0x000fc80000000009 */
[----:B------:R-:W-:-:S05]  /*0ec0*/  FFMA R29, R29, R24, R26 ;  /* 0x000000181d1d7223 */ /* 0x000fca000000001a */
[----:B------:R-:W-:Y:S01]  /*0ed0*/  STG.E desc[UR8][R12.64], R29 ;  /* 0x0000001d0c007986 */ /* 0x000fe2000c101908 */
[----:B------:R-:W-:Y:S05]  /*0ee0*/  EXIT ;  /* 0x000000000000794d */ /* 0x000fea0003800000 */
.L_x_1:
        /* <DEDUP_REMOVED lines=9> */
.L_x_15:


//--------------------- .text._Z4initPfij         --------------------------
	.section	.text._Z4initPfij,"ax",@progbits
	.align	128
        .global         _Z4initPfij
        .type           _Z4initPfij,@function
        .size           _Z4initPfij,(.L_x_16 - _Z4initPfij)
        .other          _Z4initPfij,@"STO_CUDA_ENTRY STV_DEFAULT"
_Z4initPfij:
.text._Z4initPfij:
[----:B------:R-:W0:Y:S01]  /*0000*/  LDC R1, c[0x0][0x37c] ;  /* 0x0000df00ff017b82 */ /* 0x000e220000000800 */
[----:B------:R-:W1:Y:S07]  /*0010*/  S2R R3, SR_TID.Y ;  /* 0x0000000000037919 */ /* 0x000e6e0000002200 */
[----:B------:R-:W1:Y:S01]  /*0020*/  S2UR UR4, SR_CTAID.Y ;  /* 0x00000000000479c3 */ /* 0x000e620000002600 */
[----:B0-----:R-:W-:Y:S01]  /*0030*/  VIADD R1, R1, 0xffffffd0 ;  /* 0xffffffd001017836 */ /* 0x001fe20000000000 */
[----:B------:R-:W0:Y:S01]  /*0040*/  S2R R14, SR_CTAID.Z ;  /* 0x00000000000e7919 */ /* 0x000e220000002700 */
[----:B------:R-:W2:Y:S05]  /*0050*/  S2R R0, SR_TID.X ;  /* 0x0000000000007919 */ /* 0x000eaa0000002100 */
[----:B------:R-:W1:Y:S08]  /*0060*/  LDC R12, c[0x0][0x364] ;  /* 0x0000d900ff0c7b82 */ /* 0x000e700000000800 */
[----:B------:R-:W2:Y:S08]  /*0070*/  S2UR UR5, SR_CTAID.X ;  /* 0x00000000000579c3 */ /* 0x000eb00000002500 */
[----:B------:R-:W2:Y:S01]  /*0080*/  LDC R11, c[0x0][0x360] ;  /* 0x0000d800ff0b7b82 */ /* 0x000ea20000000800 */
[----:B-1----:R-:W-:Y:S01]  /*0090*/  IMAD R12, R12, UR4, R3 ;  /* 0x000000040c0c7c24 */ /* 0x002fe2000f8e0203 */
[----:B0-----:R-:W-:-:S04]  /*00a0*/  ISETP.GT.U32.AND P0, PT, R14, 0x7f, PT ;  /* 0x0000007f0e00780c */ /* 0x001fc80003f04070 */
[----:B------:R-:W-:Y:S01]  /*00b0*/  ISETP.GT.U32.OR P0, PT, R12, 0x3f, P0 ;  /* 0x0000003f0c00780c */ /* 0x000fe20000704470 */
[----:B--2---:R-:W-:-:S05]  /*00c0*/  IMAD R11, R11, UR5, R0 ;  /* 0x000000050b0b7c24 */ /* 0x004fca000f8e0200 */
[----:B------:R-:W-:-:S13]  /*00d0*/  ISETP.GT.OR P0, PT, R11, 0x3f, P0 ;  /* 0x0000003f0b00780c */ /* 0x000fda0000704670 */
[----:B------:R-:W-:Y:S05]  /*00e0*/  @P0 EXIT ;  /* 0x000000000000094d */ /* 0x000fea0003800000 */
[----:B------:R-:W0:Y:S01]  /*00f0*/  LDC R10, c[0x0][0x38c] ;  /* 0x0000e300ff0a7b82 */ /* 0x000e220000000800 */
[----:B------:R-:W-:Y:S01]  /*0100*/  IMAD.MOV.U32 R7, RZ, RZ, -0x75bd8fc ;  /* 0xf8a42704ff077424 */ /* 0x000fe200078e00ff */
[----:B------:R-:W1:Y:S01]  /*0110*/  LDCU.64 UR6, c[0x0][0x358] ;  /* 0x00006b00ff0677ac */ /* 0x000e620008000a00 */
[----:B------:R-:W-:Y:S01]  /*0120*/  IMAD.MOV.U32 R4, RZ, RZ, -0x23270784 ;  /* 0xdcd8f87cff047424 */ /* 0x000fe200078e00ff */
[----:B------:R-:W-:Y:S01]  /*0130*/  BSSY.RECONVERGENT B0, `(.L_x_2) ;  /* 0x000025a000007945 */ /* 0x000fe20003800200 */
[----:B------:R-:W-:-:S04]  /*0140*/  IMAD R0, R14, 0x1000, R11 ;  /* 0x000010000e007824 */ /* 0x000fc800078e020b */
[----:B------:R-:W-:-:S05]  /*0150*/  IMAD R0, R12, 0x40, R0 ;  /* 0x000000400c007824 */ /* 0x000fca00078e0200 */
[----:B------:R-:W-:Y:S02]  /*0160*/  ISETP.NE.AND P0, PT, R0, RZ, PT ;  /* 0x000000ff0000720c */ /* 0x000fe40003f05270 */
[----:B0-----:R-:W-:-:S05]  /*0170*/  LOP3.LUT R10, R10, 0xaad26b49, RZ, 0x3c, !PT ;  /* 0xaad26b490a0a7812 */ /* 0x001fca00078e3cff */
[----:B------:R-:W-:-:S04]  /*0180*/  IMAD R10, R10, 0x4182bed5, RZ ;  /* 0x4182bed50a0a7824 */ /* 0x000fc800078e02ff */
[C---:B------:R-:W-:Y:S01]  /*0190*/  VIADD R5, R10.reuse, 0x583f19 ;  /* 0x00583f190a057836 */ /* 0x040fe20000000000 */
[C---:B------:R-:W-:Y:S01]  /*01a0*/  LOP3.LUT R6, R10.reuse, 0x159a55e5, RZ, 0x3c, !PT ;  /* 0x159a55e50a067812 */ /* 0x040fe200078e3cff */
[C---:B------:R-:W-:Y:S02]  /*01b0*/  VIADD R2, R10.reuse, 0xd9f6dc18 ;  /* 0xd9f6dc180a027836 */ /* 0x040fe40000000000 */
[----:B------:R-:W-:Y:S01]  /*01c0*/  VIADD R3, R10, 0x75bcd15 ;  /* 0x075bcd150a037836 */ /* 0x000fe20000000000 */
[----:B------:R0:W-:Y:S04]  /*01d0*/  STL.64 [R1+0x10], R4 ;  /* 0x0000100401007387 */ /* 0x0001e80000100a00 */
[----:B------:R0:W-:Y:S04]  /*01e0*/  STL.64 [R1+0x8], R6 ;  /* 0x0000080601007387 */ /* 0x0001e80000100a00 */
[----:B------:R0:W-:Y:S01]  /*01f0*/  STL.64 [R1], R2 ;  /* 0x0000000201007387 */ /* 0x0001e20000100a00 */
[----:B-1----:R-:W-:Y:S05]  /*0200*/  @!P0 BRA `(.L_x_3) ;  /* 0x0000002400308947 */ /* 0x002fea0003800000 */
[--C-:B0-----:R-:W-:Y:S01]  /*0210*/  SHF.R.S32.HI R2, RZ, 0x1f, R0.reuse ;  /* 0x0000001fff027819 */ /* 0x101fe20000011400 */
[----:B------:R-:W-:Y:S02]  /*0220*/  IMAD.MOV.U32 R13, RZ, RZ, R0 ;  /* 0x000000ffff0d7224 */ /* 0x000fe400078e0000 */
[----:B------:R-:W-:-:S07]  /*0230*/  IMAD.MOV.U32 R0, RZ, RZ, RZ ;  /* 0x000000ffff007224 */ /* 0x000fce00078e00ff */
.L_x_12:
[----:B------:R-:W-:Y:S01]  /*0240*/  LOP3.LUT R20, R13, 0x3, RZ, 0xc0, !PT ;  /* 0x000000030d147812 */ /* 0x000fe200078ec0ff */
[----:B------:R-:W-:Y:S03]  /*0250*/  BSSY.RECONVERGENT B1, `(.L_x_4) ;  /* 0x0000241000017945 */ /* 0x000fe60003800200 */
[----:B------:R-:W-:-:S04]  /*0260*/  ISETP.NE.U32.AND P0, PT, R20, RZ, PT ;  /* 0x000000ff1400720c */ /* 0x000fc80003f05070 */
[----:B------:R-:W-:-:S13]  /*0270*/  ISETP.NE.AND.EX P0, PT, RZ, RZ, PT, P0 ;  /* 0x000000ffff00720c */ /* 0x000fda0003f05300 */
[----:B01----:R-:W-:Y:S05]  /*0280*/  @!P0 BRA `(.L_x_5) ;  /* 0x0000002000f48947 */ /* 0x003fea0003800000 */
[----:B------:R-:W0:Y:S01]  /*0290*/  LDC.64 R8, c[0x4][RZ] ;  /* 0x01000000ff087b82 */ /* 0x000e220000000a00 */
[----:B------:R-:W-:Y:S01]  /*02a0*/  IMAD.MOV.U32 R18, RZ, RZ, RZ ;  /* 0x000000ffff127224 */ /* 0x000fe200078e00ff */
[----:B------:R-:W-:Y:S02]  /*02b0*/  CS2R R4, SRZ ;  /* 0x0000000000047805 */ /* 0x000fe4000001ff00 */
[----:B------:R-:W-:Y:S01]  /*02c0*/  CS2R R6, SRZ ;  /* 0x0000000000067805 */ /* 0x000fe2000001ff00 */
[----:B------:R-:W-:Y:S02]  /*02d0*/  IMAD.MOV.U32 R3, RZ, RZ, RZ ;  /* 0x000000ffff037224 */ /* 0x000fe400078e00ff */
[----:B0-----:R-:W-:-:S07]  /*02e0*/  IMAD.WIDE.U32 R8, R0, 0xc80, R8 ;  /* 0x00000c8000087825 */ /* 0x001fce00078e0008 */
.L_x_7:
[----:B------:R-:W-:-:S06]  /*02f0*/  IMAD R15, R18, 0x4, R1 ;  /* 0x00000004120f7824 */ /* 0x000fcc00078e0201 */
[----:B------:R-:W5:Y:S01]  /*0300*/  LDL R15, [R15+0x4] ;  /* 0x000004000f0f7983 */ /* 0x000f620000100800 */
[----:B------:R-:W-:Y:S01]  /*0310*/  IMAD.SHL.U32 R19, R18, 0x20, RZ ;  /* 0x0000002012137824 */ /* 0x000fe200078e00ff */
[----:B------:R-:W-:-:S06]  /*0320*/  UMOV UR4, URZ ;  /* 0x000000ff00047c82 */ /* 0x000fcc0008000000 */
.L_x_6:
[----:B-----5:R-:W-:Y:S01]  /*0330*/  SHF.R.U32.HI R23, RZ, UR4, R15 ;  /* 0x00000004ff177c19 */ /* 0x020fe2000801160f */
[----:B------:R-:W-:-:S03]  /*0340*/  VIADD R16, R19, UR4 ;  /* 0x0000000413107c36 */ /* 0x000fc60008000000 */
[----:B------:R-:W-:-:S04]  /*0350*/  LOP3.LUT R17, R23, 0x1, RZ, 0xc0, !PT ;  /* 0x0000000117117812 */ /* 0x000fc800078ec0ff */
[----:B------:R-:W-:Y:S01]  /*0360*/  ISETP.NE.U32.AND P0, PT, R17, 0x1, PT ;  /* 0x000000011100780c */ /* 0x000fe20003f05070 */
[----:B------:R-:W-:-:S03]  /*0370*/  IMAD R17, R16, 0x5, RZ ;  /* 0x0000000510117824 */ /* 0x000fc600078e02ff */
[----:B------:R-:W-:Y:S01]  /*0380*/  R2P PR, R23, 0x7e ;  /* 0x0000007e17007804 */ /* 0x000fe20000000000 */
[----:B------:R-:W-:-:S08]  /*0390*/  IMAD.WIDE.U32 R16, R17, 0x4, R8 ;  /* 0x0000000411107825 */ /* 0x000fd000078e0008 */
[----:B------:R-:W2:Y:S04]  /*03a0*/  @!P0 LDG.E R22, desc[UR6][R16.64+0x10] ;  /* 0x0000100610168981 */ /* 0x000ea8000c1e1900 */
[----:B------:R-:W3:Y:S04]  /*03b0*/  @P1 LDG.E R24, desc[UR6][R16.64+0x24] ;  /* 0x0000240610181981 */ /* 0x000ee8000c1e1900 */
[----:B------:R-:W4:Y:S04]  /*03c0*/  @P2 LDG.E R26, desc[UR6][R16.64+0x38] ;  /* 0x00003806101a2981 */ /* 0x000f28000c1e1900 */
[----:B------:R-:W4:Y:S04]  /*03d0*/  @P3 LDG.E R28, desc[UR6][R16.64+0x4c] ;  /* 0x00004c06101c3981 */ /* 0x000f28000c1e1900 */
[----:B------:R-:W4:Y:S04]  /*03e0*/  @!P0 LDG.E R21, desc[UR6][R16.64+0x4] ;  /* 0x0000040610158981 */ /* 0x000f28000c1e1900 */
[----:B------:R-:W4:Y:S01]  /*03f0*/  @P1 LDG.E R25, desc[UR6][R16.64+0x20] ;  /* 0x0000200610191981 */ /* 0x000f22000c1e1900 */
[----:B--2---:R-:W-:-:S03]  /*0400*/  @!P0 LOP3.LUT R5, R5, R22, RZ, 0x3c, !PT ;  /* 0x0000001605058212 */ /* 0x004fc600078e3cff */
[----:B------:R-:W2:Y:S01]  /*0410*/  @!P0 LDG.E R22, desc[UR6][R16.64] ;  /* 0x0000000610168981 */ /* 0x000ea2000c1e1900 */
[----:B---3--:R-:W-:-:S03]  /*0420*/  @P1 LOP3.LUT R5, R5, R24, RZ, 0x3c, !PT ;  /* 0x0000001805051212 */ /* 0x008fc600078e3cff */
[----:B------:R-:W3:Y:S01]  /*0430*/  @P4 LDG.E R24, desc[UR6][R16.64+0x60] ;  /* 0x0000600610184981 */ /* 0x000ee2000c1e1900 */
[----:B----4-:R-:W-:-:S03]  /*0440*/  @P2 LOP3.LUT R5, R5, R26, RZ, 0x3c, !PT ;  /* 0x0000001a05052212 */ /* 0x010fc600078e3cff */
[----:B------:R-:W4:Y:S01]  /*0450*/  @P5 LDG.E R26, desc[UR6][R16.64+0x74] ;  /* 0x00007406101a5981 */ /* 0x000f22000c1e1900 */
[----:B------:R-:W-:Y:S02]  /*0460*/  @P3 LOP3.LUT R5, R5, R28, RZ, 0x3c, !PT ;  /* 0x0000001c05053212 */ /* 0x000fe400078e3cff */
[----:B------:R-:W-:Y:S02]  /*0470*/  @!P0 LOP3.LUT R6, R6, R21, RZ, 0x3c, !PT ;  /* 0x0000001506068212 */ /* 0x000fe400078e3cff */
[----:B------:R-:W4:Y:S01]  /*0480*/  @!P0 LDG.E R21, desc[UR6][R16.64+0xc] ;  /* 0x00000c0610158981 */ /* 0x000f22000c1e1900 */
[----:B--2---:R-:W-:-:S03]  /*0490*/  @!P0 LOP3.LUT R3, R3, R22, RZ, 0x3c, !PT ;  /* 0x0000001603038212 */ /* 0x004fc600078e3cff */
[----:B------:R-:W2:Y:S01]  /*04a0*/  @!P0 LDG.E R22, desc[UR6][R16.64+0x8] ;  /* 0x0000080610168981 */ /* 0x000ea2000c1e1900 */
[----:B---3--:R-:W-:-:S03]  /*04b0*/  @P4 LOP3.LUT R5, R5, R24, RZ, 0x3c, !PT ;  /* 0x0000001805054212 */ /* 0x008fc600078e3cff */
[----:B------:R-:W3:Y:S01]  /*04c0*/  @P1 LDG.E R24, desc[UR6][R16.64+0x14] ;  /* 0x0000140610181981 */ /* 0x000ee2000c1e1900 */
[----:B----4-:R-:W-:-:S03]  /*04d0*/  @!P0 LOP3.LUT R4, R4, R21, RZ, 0x3c, !PT ;  /* 0x0000001504048212 */ /* 0x010fc600078e3cff */
[----:B------:R-:W4:Y:S01]  /*04e0*/  @P1 LDG.E R21, desc[UR6][R16.64+0x18] ;  /* 0x0000180610151981 */ /* 0x000f22000c1e1900 */
[----:B--2---:R-:W-:-:S03]  /*04f0*/  @!P0 LOP3.LUT R7, R7, R22, RZ, 0x3c, !PT ;  /* 0x0000001607078212 */ /* 0x004fc600078e3cff */
[----:B------:R-:W2:Y:S01]  /*0500*/  @P1 LDG.E R22, desc[UR6][R16.64+0x1c] ;  /* 0x00001c0610161981 */ /* 0x000ea2000c1e1900 */
[----:B---3--:R-:W-:-:S03]  /*0510*/  @P1 LOP3.LUT R3, R3, R24, RZ, 0x3c, !PT ;  /* 0x0000001803031212 */ /* 0x008fc600078e3cff */
[----:B------:R-:W3:Y:S01]  /*0520*/  @P2 LDG.E R24, desc[UR6][R16.64+0x28] ;  /* 0x0000280610182981 */ /* 0x000ee2000c1e1900 */
[----:B------:R-:W-:-:S03]  /*0530*/  @P1 LOP3.LUT R4, R4, R25, RZ, 0x3c, !PT ;  /* 0x0000001904041212 */ /* 0x000fc600078e3cff */
[----:B------:R-:W3:Y:S01]  /*0540*/  @P2 LDG.E R25, desc[UR6][R16.64+0x34] ;  /* 0x0000340610192981 */ /* 0x000ee2000c1e1900 */
[----:B----4-:R-:W-:-:S03]  /*0550*/  @P1 LOP3.LUT R6, R6, R21, RZ, 0x3c, !PT ;  /* 0x0000001506061212 */ /* 0x010fc600078e3cff */
[----:B------:R-:W4:Y:S01]  /*0560*/  @P2 LDG.E R21, desc[UR6][R16.64+0x2c] ;  /* 0x00002c0610152981 */ /* 0x000f22000c1e1900 */
[----:B--2---:R-:W-:-:S03]  /*0570*/  @P1 LOP3.LUT R7, R7, R22, RZ, 0x3c, !PT ;  /* 0x0000001607071212 */ /* 0x004fc600078e3cff */
        /* <DEDUP_REMOVED lines=27> */
[----:B------:R-:W-:Y:S02]  /*0730*/  LOP3.LUT P0, RZ, R23, 0x80, RZ, 0xc0, !PT ;  /* 0x0000008017ff7812 */ /* 0x000fe4000780c0ff */
[----:B------:R-:W-:Y:S02]  /*0740*/  @P5 LOP3.LUT R4, R4, R25, RZ, 0x3c, !PT ;  /* 0x0000001904045212 */ /* 0x000fe400078e3cff */
        /* <DEDUP_REMOVED lines=17> */
[----:B------:R-:W-:Y:S02]  /*0860*/  @P6 LOP3.LUT R5, R5, R26, RZ, 0x3c, !PT ;  /* 0x0000001a05056212 */ /* 0x000fe400078e3cff */
[----:B------:R-:W-:Y:S02]  /*0870*/  @P0 LOP3.LUT R4, R4, R25, RZ, 0x3c, !PT ;  /* 0x0000001904040212 */ /* 0x000fe400078e3cff */
[----:B----4-:R-:W-:Y:S02]  /*0880*/  @P0 LOP3.LUT R6, R6, R21, RZ, 0x3c, !PT ;  /* 0x0000001506060212 */ /* 0x010fe400078e3cff */
[----:B--2---:R-:W-:Y:S02]  /*0890*/  @P0 LOP3.LUT R7, R7, R22, RZ, 0x3c, !PT ;  /* 0x0000001607070212 */ /* 0x004fe400078e3cff */
[----:B---3--:R-:W-:Y:S02]  /*08a0*/  @P0 LOP3.LUT R5, R5, R24, RZ, 0x3c, !PT ;  /* 0x0000001805050212 */ /* 0x008fe400078e3cff */
[----:B------:R-:W-:-:S13]  /*08b0*/  R2P PR, R23.B1, 0x7f ;  /* 0x0000007f17007804 */ /* 0x000fda0000001000 */
[----:B------:R-:W2:Y:S04]  /*08c0*/  @P0 LDG.E R22, desc[UR6][R16.64+0xa0] ;  /* 0x0000a00610160981 */ /* 0x000ea8000c1e1900 */
[----:B------:R-:W3:Y:S04]  /*08d0*/  @P0 LDG.E R21, desc[UR6][R16.64+0xa4] ;  /* 0x0000a40610150981 */ /* 0x000ee8000c1e1900 */
[----:B------:R-:W4:Y:S04]  /*08e0*/  @P0 LDG.E R24, desc[UR6][R16.64+0xb0] ;  /* 0x0000b00610180981 */ /* 0x000f28000c1e1900 */
[----:B------:R-:W4:Y:S04]  /*08f0*/  @P0 LDG.E R25, desc[UR6][R16.64+0xac] ;  /* 0x0000ac0610190981 */ /* 0x000f28000c1e1900 */
[----:B------:R-:W4:Y:S01]  /*0900*/  @P2 LDG.E R26, desc[UR6][R16.64+0xd0] ;  /* 0x0000d006101a2981 */ /* 0x000f22000c1e1900 */
[----:B--2---:R-:W-:-:S03]  /*0910*/  @P0 LOP3.LUT R3, R3, R22, RZ, 0x3c, !PT ;  /* 0x0000001603030212 */ /* 0x004fc600078e3cff */
[----:B------:R-:W2:Y:S01]  /*0920*/  @P0 LDG.E R22, desc[UR6][R16.64+0xa8] ;  /* 0x0000a80610160981 */ /* 0x000ea2000c1e1900 */
[----:B---3--:R-:W-:-:S03]  /*0930*/  @P0 LOP3.LUT R6, R6, R21, RZ, 0x3c, !PT ;  /* 0x0000001506060212 */ /* 0x008fc600078e3cff */
[----:B------:R-:W3:Y:S01]  /*0940*/  @P1 LDG.E R21, desc[UR6][R16.64+0xb8] ;  /* 0x0000b80610151981 */ /* 0x000ee2000c1e1900 */
[----:B----4-:R-:W-:-:S03]  /*0950*/  @P0 LOP3.LUT R5, R5, R24, RZ, 0x3c, !PT ;  /* 0x0000001805050212 */ /* 0x010fc600078e3cff */
[----:B------:R-:W4:Y:S01]  /*0960*/  @P1 LDG.E R24, desc[UR6][R16.64+0xbc] ;  /* 0x0000bc0610181981 */ /* 0x000f22000c1e1900 */
[----:B--2---:R-:W-:-:S03]  /*0970*/  @P0 LOP3.LUT R7, R7, R22, RZ, 0x3c, !PT ;  /* 0x0000001607070212 */ /* 0x004fc600078e3cff */
[----:B------:R-:W2:Y:S01]  /*0980*/  @P1 LDG.E R22, desc[UR6][R16.64+0xb4] ;  /* 0x0000b40610161981 */ /* 0x000ea2000c1e1900 */
[----:B------:R-:W-:-:S03]  /*0990*/  @P0 LOP3.LUT R4, R4, R25, RZ, 0x3c, !PT ;  /* 0x0000001904040212 */ /* 0x000fc600078e3cff */
[----:B------:R-:W2:Y:S01]  /*09a0*/  @P1 LDG.E R25, desc[UR6][R16.64+0xc0] ;  /* 0x0000c00610191981 */ /* 0x000ea2000c1e1900 */
[----:B------:R-:W-:Y:S02]  /*09b0*/  LOP3.LUT P0, RZ, R23, 0x8000, RZ, 0xc0, !PT ;  /* 0x0000800017ff7812 */ /* 0x000fe4000780c0ff */
[----:B---3--:R-:W-:Y:S01]  /*09c0*/  @P1 LOP3.LUT R6, R6, R21, RZ, 0x3c, !PT ;  /* 0x0000001506061212 */ /* 0x008fe200078e3cff */
[----:B------:R-:W3:Y:S01]  /*09d0*/  @P2 LDG.E R23, desc[UR6][R16.64+0xd4] ;  /* 0x0000d40610172981 */ /* 0x000ee2000c1e1900 */
[----:B----4-:R-:W-:-:S03]  /*09e0*/  @P1 LOP3.LUT R7, R7, R24, RZ, 0x3c, !PT ;  /* 0x0000001807071212 */ /* 0x010fc600078e3cff */
[----:B------:R-:W4:Y:S04]  /*09f0*/  @P2 LDG.E R24, desc[UR6][R16.64+0xc8] ;  /* 0x0000c80610182981 */ /* 0x000f28000c1e1900 */
[----:B------:R-:W4:Y:S01]  /*0a00*/  @P2 LDG.E R21, desc[UR6][R16.64+0xcc] ;  /* 0x0000cc0610152981 */ /* 0x000f22000c1e1900 */
[----:B--2---:R-:W-:-:S03]  /*0a10*/  @P1 LOP3.LUT R3, R3, R22, RZ, 0x3c, !PT ;  /* 0x0000001603031212 */ /* 0x004fc600078e3cff */
[----:B------:R-:W2:Y:S04]  /*0a20*/  @P0 LDG.E R28, desc[UR6][R16.64+0x13c] ;  /* 0x00013c06101c0981 */ /* 0x000ea8000c1e1900 */
[----:B------:R-:W2:Y:S01]  /*0a30*/  @P1 LDG.E R22, desc[UR6][R16.64+0xc4] ;  /* 0x0000c40610161981 */ /* 0x000ea2000c1e1900 */
[----:B------:R-:W-:Y:S02]  /*0a40*/  @P1 LOP3.LUT R4, R4, R25, RZ, 0x3c, !PT ;  /* 0x0000001904041212 */ /* 0x000fe400078e3cff */
[----:B------:R-:W-:Y:S02]  /*0a50*/  @P2 LOP3.LUT R7, R7, R26, RZ, 0x3c, !PT ;  /* 0x0000001a07072212 */ /* 0x000fe400078e3cff */
[----:B---3--:R-:W-:Y:S01]  /*0a60*/  @P2 LOP3.LUT R4, R4, R23, RZ, 0x3c, !PT ;  /* 0x0000001704042212 */ /* 0x008fe200078e3cff */
[----:B------:R-:W3:Y:S01]  /*0a70*/  @P3 LDG.E R26, desc[UR6][R16.64+0xe4] ;  /* 0x0000e406101a3981 */ /* 0x000ee2000c1e1900 */
[----:B----4-:R-:W-:-:S03]  /*0a80*/  @P2 LOP3.LUT R3, R3, R24, RZ, 0x3c, !PT ;  /* 0x0000001803032212 */ /* 0x010fc600078e3cff */
[----:B------:R-:W4:Y:S01]  /*0a90*/  @P3 LDG.E R24, desc[UR6][R16.64+0xdc] ;  /* 0x0000dc0610183981 */ /* 0x000f22000c1e1900 */
[----:B------:R-:W-:-:S03]  /*0aa0*/  @P2 LOP3.LUT R6, R6, R21, RZ, 0x3c, !PT ;  /* 0x0000001506062212 */ /* 0x000fc600078e3cff */
        /* <DEDUP_REMOVED lines=8> */
[----:B------:R-:W-:-:S03]  /*0b30*/  @P3 LOP3.LUT R6, R6, R21, RZ, 0x3c, !PT ;  /* 0x0000001506063212 */ /* 0x000fc600078e3cff */
[----:B------:R-:W4:Y:S01]  /*0b40*/  @P4 LDG.E R21, desc[UR6][R16.64+0xf4] ;  /* 0x0000f40610154981 */ /* 0x000f22000c1e1900 */
[----:B------:R-:W-:-:S03]  /*0b50*/  @P3 LOP3.LUT R4, R4, R23, RZ, 0x3c, !PT ;  /* 0x0000001704043212 */ /* 0x000fc600078e3cff */
        /* <DEDUP_REMOVED lines=33> */
[----:B------:R-:W-:-:S04]  /*0d70*/  UIADD3 UR4, UPT, UPT, UR4, 0x10, URZ ;  /* 0x0000001004047890 */ /* 0x000fc8000fffe0ff */
[----:B------:R-:W-:Y:S01]  /*0d80*/  UISETP.NE.AND UP0, UPT, UR4, 0x20, UPT ;  /* 0x000000200400788c */ /* 0x000fe2000bf05270 */
[----:B---3--:R-:W-:Y:S02]  /*0d90*/  @P0 LOP3.LUT R7, R7, R26, RZ, 0x3c, !PT ;  /* 0x0000001a07070212 */ /* 0x008fe400078e3cff */
[----:B----4-:R-:W-:Y:S02]  /*0da0*/  @P0 LOP3.LUT R3, R3, R24, RZ, 0x3c, !PT ;  /* 0x0000001803030212 */ /* 0x010fe400078e3cff */
[----:B------:R-:W-:Y:S02]  /*0db0*/  @P0 LOP3.LUT R6, R6, R21, RZ, 0x3c, !PT ;  /* 0x0000001506060212 */ /* 0x000fe400078e3cff */
[----:B------:R-:W-:Y:S02]  /*0dc0*/  @P0 LOP3.LUT R4, R4, R23, RZ, 0x3c, !PT ;  /* 0x0000001704040212 */ /* 0x000fe400078e3cff */
[----:B--2---:R-:W-:-:S04]  /*0dd0*/  @P6 LOP3.LUT R5, R5, R22, RZ, 0x3c, !PT ;  /* 0x0000001605056212 */ /* 0x004fc800078e3cff */
[----:B------:R-:W-:Y:S01]  /*0de0*/  @P0 LOP3.LUT R5, R5, R28, RZ, 0x3c, !PT ;  /* 0x0000001c05050212 */ /* 0x000fe200078e3cff */
[----:B------:R-:W-:Y:S06]  /*0df0*/  BRA.U UP0, `(.L_x_6) ;  /* 0xfffffff5004c7547 */ /* 0x000fec000b83ffff */
[----:B------:R-:W-:-:S05]  /*0e00*/  VIADD R18, R18, 0x1 ;  /* 0x0000000112127836 */ /* 0x000fca0000000000 */
[----:B------:R-:W-:-:S13]  /*0e10*/  ISETP.NE.AND P0, PT, R18, 0x5, PT ;  /* 0x000000051200780c */ /* 0x000fda0003f05270 */
[----:B------:R-:W-:Y:S05]  /*0e20*/  @P0 BRA `(.L_x_7) ;  /* 0xfffffff400300947 */ /* 0x000fea000383ffff */
[----:B------:R0:W-:Y:S01]  /*0e30*/  STL.64 [R1+0x8], R6 ;  /* 0x0000080601007387 */ /* 0x0001e20000100a00 */
[----:B------:R-:W-:-:S03]  /*0e40*/  ISETP.NE.U32.AND P0, PT, R20, 0x1, PT ;  /* 0x000000011400780c */ /* 0x000fc60003f05070 */
[----:B------:R0:W-:Y:S01]  /*0e50*/  STL.64 [R1+0x10], R4 ;  /* 0x0000100401007387 */ /* 0x0001e20000100a00 */
[----:B------:R-:W-:-:S03]  /*0e60*/  ISETP.NE.AND.EX P0, PT, RZ, RZ, PT, P0 ;  /* 0x000000ffff00720c */ /* 0x000fc60003f05300 */
[----:B------:R0:W-:Y:S10]  /*0e70*/  STL [R1+0x4], R3 ;  /* 0x0000040301007387 */ /* 0x0001f40000100800 */
[----:B0-----:R-:W-:Y:S05]  /*0e80*/  @!P0 BRA `(.L_x_5) ;  /* 0x0000001400f48947 */ /* 0x001fea0003800000 */
[----:B------:R-:W-:Y:S01]  /*0e90*/  UMOV UR4, URZ ;  /* 0x000000ff00047c82 */ /* 0x000fe20008000000 */
[----:B------:R-:W-:Y:S01]  /*0ea0*/  IMAD.MOV.U32 R18, RZ, RZ, RZ ;  /* 0x000000ffff127224 */ /* 0x000fe200078e00ff */
[----:B------:R-:W-:Y:S01]  /*0eb0*/  CS2R R6, SRZ ;  /* 0x0000000000067805 */ /* 0x000fe2000001ff00 */
[----:B------:R-:W-:Y:S02]  /*0ec0*/  IMAD.MOV.U32 R4, RZ, RZ, RZ ;  /* 0x000000ffff047224 */ /* 0x000fe400078e00ff */
[----:B------:R-:W-:Y:S02]  /*0ed0*/  IMAD.MOV.U32 R3, RZ, RZ, RZ ;  /* 0x000000ffff037224 */ /* 0x000fe400078e00ff */
[----:B------:R-:W-:-:S07]  /*0ee0*/  IMAD.U32 R5, RZ, RZ, UR4 ;  /* 0x00000004ff057e24 */ /* 0x000fce000f8e00ff */
.L_x_9:
[----:B------:R-:W-:-:S06]  /*0ef0*/  IMAD R15, R18, 0x4, R1 ;  /* 0x00000004120f7824 */ /* 0x000fcc00078e0201 */
[----:B------:R-:W5:Y:S01]  /*0f00*/  LDL R15, [R15+0x4] ;  /* 0x000004000f0f7983 */ /* 0x000f620000100800 */
[----:B------:R-:W-:Y:S01]  /*0f10*/  IMAD.SHL.U32 R19, R18, 0x20, RZ ;  /* 0x0000002012137824 */ /* 0x000fe200078e00ff */
[----:B------:R-:W-:-:S06]  /*0f20*/  UMOV UR4, URZ ;  /* 0x000000ff00047c82 */ /* 0x000fcc0008000000 */
.L_x_8:
        /* <DEDUP_REMOVED lines=178> */
[----:B------:R0:W-:Y:S01]  /*1a50*/  STL [R1+0x4], R3 ;  /* 0x0000040301007387 */ /* 0x0001e20000100800 */
[----:B------:R-:W-:-:S03]  /*1a60*/  ISETP.NE.AND.EX P0, PT, RZ, RZ, PT, P0 ;  /* 0x000000ffff00720c */ /* 0x000fc60003f05300 */
[----:B------:R0:W-:Y:S10]  /*1a70*/  STL.64 [R1+0x10], R4 ;  /* 0x0000100401007387 */ /* 0x0001f40000100a00 */
[----:B------:R-:W-:Y:S05]  /*1a80*/  @P0 BRA `(.L_x_5) ;  /* 0x0000000800f40947 */ /* 0x000fea0003800000 */
[----:B------:R-:W-:Y:S01]  /*1a90*/  UMOV UR4, URZ ;  /* 0x000000ff00047c82 */ /* 0x000fe20008000000 */
[----:B------:R-:W-:Y:S01]  /*1aa0*/  IMAD.MOV.U32 R18, RZ, RZ, RZ ;  /* 0x000000ffff127224 */ /* 0x000fe200078e00ff */
[----:B0-----:R-:W-:Y:S01]  /*1ab0*/  CS2R R6, SRZ ;  /* 0x0000000000067805 */ /* 0x001fe2000001ff00 */
[----:B------:R-:W-:Y:S02]  /*1ac0*/  IMAD.MOV.U32 R4, RZ, RZ, RZ ;  /* 0x000000ffff047224 */ /* 0x000fe400078e00ff */
[----:B------:R-:W-:Y:S02]  /*1ad0*/  IMAD.MOV.U32 R3, RZ, RZ, RZ ;  /* 0x000000ffff037224 */ /* 0x000fe400078e00ff */
[----:B------:R-:W-:-:S07]  /*1ae0*/  IMAD.U32 R5, RZ, RZ, UR4 ;  /* 0x00000004ff057e24 */ /* 0x000fce000f8e00ff */
.L_x_11:
[----:B------:R-:W-:-:S06]  /*1af0*/  IMAD R15, R18, 0x4, R1 ;  /* 0x00000004120f7824 */ /* 0x000fcc00078e0201 */
[----:B------:R-:W5:Y:S01]  /*1b00*/  LDL R15, [R15+0x4] ;  /* 0x000004000f0f7983 */ /* 0x000f620000100800 */
[----:B------:R-:W-:Y:S01]  /*1b10*/  IMAD.SHL.U32 R19, R18, 0x20, RZ ;  /* 0x0000002012137824 */ /* 0x000fe200078e00ff */
[----:B------:R-:W-:-:S06]  /*1b20*/  UMOV UR4, URZ ;  /* 0x000000ff00047c82 */ /* 0x000fcc0008000000 */
.L_x_10:
        /* <DEDUP_REMOVED lines=10> */
[----:B------:R-:W4:Y:S04]  /*1bd0*/  @!P0 LDG.E R20, desc[UR6][R16.64] ;  /* 0x0000000610148981 */ /* 0x000f28000c1e1900 */
[----:B------:R-:W4:Y:S04]  /*1be0*/  @P3 LDG.E R21, desc[UR6][R16.64+0x4c] ;  /* 0x00004c0610153981 */ /* 0x000f28000c1e1900 */
[----:B------:R-:W4:Y:S04]  /*1bf0*/  @!P0 LDG.E R23, desc[UR6][R16.64+0xc] ;  /* 0x00000c0610178981 */ /* 0x000f28000c1e1900 */
[----:B------:R-:W4:Y:S01]  /*1c00*/  @P4 LDG.E R25, desc[UR6][R16.64+0x54] ;  /* 0x0000540610194981 */ /* 0x000f22000c1e1900 */
[----:B--2---:R-:W-:-:S03]  /*1c10*/  @!P0 LOP3.LUT R5, R5, R22, RZ, 0x3c, !PT ;  /* 0x0000001605058212 */ /* 0x004fc600078e3cff */
[----:B------:R-:W2:Y:S01]  /*1c20*/  @P4 LDG.E R22, desc[UR6][R16.64+0x60] ;  /* 0x0000600610164981 */ /* 0x000ea2000c1e1900 */
[----:B---3--:R-:W-:-:S03]  /*1c30*/  @P1 LOP3.LUT R5, R5, R26, RZ, 0x3c, !PT ;  /* 0x0000001a05051212 */ /* 0x008fc600078e3cff */
[----:B------:R-:W3:Y:S01]  /*1c40*/  @P5 LDG.E R26, desc[UR6][R16.64+0x74] ;  /* 0x00007406101a5981 */ /* 0x000ee2000c1e1900 */
[----:B----4-:R-:W-:Y:S02]  /*1c50*/  @P2 LOP3.LUT R5, R5, R28, RZ, 0x3c, !PT ;  /* 0x0000001c05052212 */ /* 0x010fe400078e3cff */
[----:B------:R-:W-:Y:S02]  /*1c60*/  @!P0 LOP3.LUT R3, R3, R20, RZ, 0x3c, !PT ;  /* 0x0000001403038212 */ /* 0x000fe400078e3cff */
[----:B------:R-:W4:Y:S01]  /*1c70*/  @!P0 LDG.E R20, desc[UR6][R16.64+0x8] ;  /* 0x0000080610148981 */ /* 0x000f22000c1e1900 */
[----:B------:R-:W-:-:S03]  /*1c80*/  @P3 LOP3.LUT R5, R5, R21, RZ, 0x3c, !PT ;  /* 0x0000001505053212 */ /* 0x000fc600078e3cff */
[----:B------:R-:W3:Y:S01]  /*1c90*/  @!P0 LDG.E R21, desc[UR6][R16.64+0x4] ;  /* 0x0000040610158981 */ /* 0x000ee2000c1e1900 */
[----:B------:R-:W-:-:S03]  /*1ca0*/  @!P0 LOP3.LUT R4, R4, R23, RZ, 0x3c, !PT ;  /* 0x0000001704048212 */ /* 0x000fc600078e3cff */
[----:B------:R-:W3:Y:S01]  /*1cb0*/  @P1 LDG.E R23, desc[UR6][R16.64+0x20] ;  /* 0x0000200610171981 */ /* 0x000ee2000c1e1900 */
[----:B--2---:R-:W-:-:S03]  /*1cc0*/  @P4 LOP3.LUT R5, R5, R22, RZ, 0x3c, !PT ;  /* 0x0000001605054212 */ /* 0x004fc600078e3cff */
[----:B------:R-:W2:Y:S01]  /*1cd0*/  @P1 LDG.E R22, desc[UR6][R16.64+0x1c] ;  /* 0x00001c0610161981 */ /* 0x000ea2000c1e1900 */
[----:B----4-:R-:W-:-:S03]  /*1ce0*/  @!P0 LOP3.LUT R7, R7, R20, RZ, 0x3c, !PT ;  /* 0x0000001407078212 */ /* 0x010fc600078e3cff */
[----:B------:R-:W4:Y:S01]  /*1cf0*/  @P1 LDG.E R20, desc[UR6][R16.64+0x14] ;  /* 0x0000140610141981 */ /* 0x000f22000c1e1900 */
[----:B---3--:R-:W-:-:S03]  /*1d00*/  @!P0 LOP3.LUT R6, R6, R21, RZ, 0x3c, !PT ;  /* 0x0000001506068212 */ /* 0x008fc600078e3cff */
[----:B------:R-:W3:Y:S01]  /*1d10*/  @P1 LDG.E R21, desc[UR6][R16.64+0x18] ;  /* 0x0000180610151981 */ /* 0x000ee2000c1e1900 */
[----:B------:R-:W-:-:S03]  /*1d20*/  @P5 LOP3.LUT R5, R5, R26, RZ, 0x3c, !PT ;  /* 0x0000001a05055212 */ /* 0x000fc600078e3cff */
[----:B------:R-:W3:Y:S01]  /*1d30*/  @P6 LDG.E R26, desc[UR6][R16.64+0x88] ;  /* 0x00008806101a6981 */ /* 0x000ee2000c1e1900 */
[----:B------:R-:W-:-:S03]  /*1d40*/  @P1 LOP3.LUT R4, R4, R23, RZ, 0x3c, !PT ;  /* 0x0000001704041212 */ /* 0x000fc600078e3cff */
[----:B------:R-:W3:Y:S01]  /*1d50*/  @P2 LDG.E R23, desc[UR6][R16.64+0x34] ;  /* 0x0000340610172981 */ /* 0x000ee2000c1e1900 */
[----:B--2---:R-:W-:-:S03]  /*1d60*/  @P1 LOP3.LUT R7, R7, R22, RZ, 0x3c, !PT ;  /* 0x0000001607071212 */ /* 0x004fc600078e3cff */
[----:B------:R-:W2:Y:S01]  /*1d70*/  @P2 LDG.E R22, desc[UR6][R16.64+0x30] ;  /* 0x0000300610162981 */ /* 0x000ea2000c1e1900 */
[----:B----4-:R-:W-:-:S03]  /*1d80*/  @P1 LOP3.LUT R3, R3, R20, RZ, 0x3c, !PT ;  /* 0x0000001403031212 */ /* 0x010fc600078e3cff */
[----:B------:R-:W4:Y:S01]  /*1d90*/  @P2 LDG.E R20, desc[UR6][R16.64+0x28] ;  /* 0x0000280610142981 */ /* 0x000f22000c1e1900 */
[----:B---3--:R-:W-:-:S03]  /*1da0*/  @P1 LOP3.LUT R6, R6, R21, RZ, 0x3c, !PT ;  /* 0x0000001506061212 */ /* 0x008fc600078e3cff */
        /* <DEDUP_REMOVED lines=21> */
[----:B------:R-:W-:Y:S02]  /*1f00*/  @P4 LOP3.LUT R6, R6, R25, RZ, 0x3c, !PT ;  /* 0x0000001906064212 */ /* 0x000fe400078e3cff */
[----:B------:R-:W-:Y:S01]  /*1f10*/  LOP3.LUT P0, RZ, R24, 0x80, RZ, 0xc0, !PT ;  /* 0x0000008018ff7812 */ /* 0x000fe2000780c0ff */
        /* <DEDUP_REMOVED lines=20> */
[----:B------:R-:W-:Y:S02]  /*2060*/  @P0 LOP3.LUT R5, R5, R26, RZ, 0x3c, !PT ;  /* 0x0000001a05050212 */ /* 0x000fe400078e3cff */
[----:B------:R-:W-:Y:S02]  /*2070*/  @P0 LOP3.LUT R4, R4, R23, RZ, 0x3c, !PT ;  /* 0x0000001704040212 */ /* 0x000fe400078e3cff */
[----:B--2---:R-:W-:Y:S02]  /*2080*/  @P0 LOP3.LUT R7, R7, R22, RZ, 0x3c, !PT ;  /* 0x0000001607070212 */ /* 0x004fe400078e3cff */
[----:B----4-:R-:W-:Y:S02]  /*2090*/  @P0 LOP3.LUT R3, R3, R20, RZ, 0x3c, !PT ;  /* 0x0000001403030212 */ /* 0x010fe400078e3cff */
[----:B---3--:R-:W-:-:S02]  /*20a0*/  @P0 LOP3.LUT R6, R6, R21, RZ, 0x3c, !PT ;  /* 0x0000001506060212 */ /* 0x008fc400078e3cff */
[----:B------:R-:W-:-:S13]  /*20b0*/  R2P PR, R24.B1, 0x7f ;  /* 0x0000007f18007804 */ /* 0x000fda0000001000 */
[----:B------:R-:W2:Y:S04]  /*20c0*/  @P0 LDG.E R20, desc[UR6][R16.64+0xa0] ;  /* 0x0000a00610140981 */ /* 0x000ea8000c1e1900 */
[----:B------:R-:W3:Y:S04]  /*20d0*/  @P0 LDG.E R22, desc[UR6][R16.64+0xa8] ;  /* 0x0000a80610160981 */ /* 0x000ee8000c1e1900 */
[----:B------:R-:W4:Y:S04]  /*20e0*/  @P0 LDG.E R21, desc[UR6][R16.64+0xa4] ;  /* 0x0000a40610150981 */ /* 0x000f28000c1e1900 */
        /* <DEDUP_REMOVED lines=13> */
[----:B--2---:R-:W-:Y:S02]  /*21c0*/  @P0 LOP3.LUT R5, R5, R20, RZ, 0x3c, !PT ;  /* 0x0000001405050212 */ /* 0x004fe400078e3cff */
[----:B------:R-:W-:Y:S01]  /*21d0*/  LOP3.LUT P0, RZ, R24, 0x8000, RZ, 0xc0, !PT ;  /* 0x0000800018ff7812 */ /* 0x000fe2000780c0ff */
[----:B------:R-:W2:Y:S01]  /*21e0*/  @P2 LDG.E R20, desc[UR6][R16.64+0xd8] ;  /* 0x0000d80610142981 */ /* 0x000ea2000c1e1900 */
[----:B---3--:R-:W-:-:S03]  /*21f0*/  @P1 LOP3.LUT R3, R3, R22, RZ, 0x3c, !PT ;  /* 0x0000001603031212 */ /* 0x008fc600078e3cff */
[----:B------:R-:W3:Y:S04]  /*2200*/  @P1 LDG.E R22, desc[UR6][R16.64+0xc4] ;  /* 0x0000c40610161981 */ /* 0x000ee8000c1e1900 */
[----:B------:R-:W2:Y:S01]  /*2210*/  @P2 LDG.E R24, desc[UR6][R16.64+0xc8] ;  /* 0x0000c80610182981 */ /* 0x000ea2000c1e1900 */
[----:B------:R-:W-:Y:S02]  /*2220*/  @P1 LOP3.LUT R6, R6, R25, RZ, 0x3c, !PT ;  /* 0x0000001906061212 */ /* 0x000fe400078e3cff */
[----:B----4-:R-:W-:Y:S01]  /*2230*/  @P1 LOP3.LUT R4, R4, R21, RZ, 0x3c, !PT ;  /* 0x0000001504041212 */ /* 0x010fe200078e3cff */
[----:B------:R-:W4:Y:S01]  /*2240*/  @P2 LDG.E R25, desc[UR6][R16.64+0xd4] ;  /* 0x0000d40610192981 */ /* 0x000f22000c1e1900 */
[----:B------:R-:W-:-:S03]  /*2250*/  @P2 LOP3.LUT R6, R6, R23, RZ, 0x3c, !PT ;  /* 0x0000001706062212 */ /* 0x000fc600078e3cff */
[----:B------:R-:W4:Y:S01]  /*2260*/  @P3 LDG.E R21, desc[UR6][R16.64+0xe0] ;  /* 0x0000e00610153981 */ /* 0x000f22000c1e1900 */
[----:B------:R-:W-:-:S03]  /*2270*/  @P2 LOP3.LUT R7, R7, R26, RZ, 0x3c, !PT ;  /* 0x0000001a07072212 */ /* 0x000fc600078e3cff */
[----:B------:R-:W4:Y:S04]  /*2280*/  @P3 LDG.E R23, desc[UR6][R16.64+0xe8] ;  /* 0x0000e80610173981 */ /* 0x000f28000c1e1900 */
[----:B------:R-:W4:Y:S01]  /*2290*/  @P3 LDG.E R26, desc[UR6][R16.64+0xec] ;  /* 0x0000ec06101a3981 */ /* 0x000f22000c1e1900 */
[----:B---3--:R-:W-:-:S03]  /*22a0*/  @P1 LOP3.LUT R5, R5, R22, RZ, 0x3c, !PT ;  /* 0x0000001605051212 */ /* 0x008fc600078e3cff */
[----:B------:R-:W3:Y:S01]  /*22b0*/  @P3 LDG.E R22, desc[UR6][R16.64+0xdc] ;  /* 0x0000dc0610163981 */ /* 0x000ee2000c1e1900 */
[----:B--2---:R-:W-:-:S03]  /*22c0*/  @P2 LOP3.LUT R3, R3, R24, RZ, 0x3c, !PT ;  /* 0x0000001803032212 */ /* 0x004fc600078e3cff */
[----:B------:R-:W2:Y:S01]  /*22d0*/  @P3 LDG.E R24, desc[UR6][R16.64+0xe4] ;  /* 0x0000e40610183981 */ /* 0x000ea2000c1e1900 */
[----:B------:R-:W-:Y:S02]  /*22e0*/  @P2 LOP3.LUT R5, R5, R20, RZ, 0x3c, !PT ;  /* 0x0000001405052212 */ /* 0x000fe400078e3cff */
[----:B----4-:R-:W-:Y:S01]  /*22f0*/  @P2 LOP3.LUT R4, R4, R25, RZ, 0x3c, !PT ;  /* 0x0000001904042212 */ /* 0x010fe200078e3cff */
[----:B------:R-:W4:Y:S01]  /*2300*/  @P4 LDG.E R20, desc[UR6][R16.64+0xf0] ;  /* 0x0000f00610144981 */ /* 0x000f22000c1e1900 */
[----:B------:R-:W-:-:S03]  /*2310*/  @P3 LOP3.LUT R6, R6, R21, RZ, 0x3c, !PT ;  /* 0x0000001506063212 */ /* 0x000fc600078e3cff */
        /* <DEDUP_REMOVED lines=10> */
[----:B----4-:R-:W-:-:S03]  /*23c0*/  @P4 LOP3.LUT R3, R3, R20, RZ, 0x3c, !PT ;  /* 0x0000001403034212 */ /* 0x010fc600078e3cff */
[----:B------:R-:W4:Y:S01]  /*23d0*/  @P5 LDG.E R20, desc[UR6][R16.64+0x10c] ;  /* 0x00010c0610145981 */ /* 0x000f22000c1e1900 */
[----:B------:R-:W-:-:S03]  /*23e0*/  @P4 LOP3.LUT R6, R6, R21, RZ, 0x3c, !PT ;  /* 0x0000001506064212 */ /* 0x000fc600078e3cff */
[----:B------:R-:W4:Y:S01]  /*23f0*/  @P5 LDG.E R21, desc[UR6][R16.64+0x110] ;  /* 0x0001100610155981 */ /* 0x000f22000c1e1900 */
[----:B------:R-:W-:-:S03]  /*2400*/  @P4 LOP3.LUT R4, R4, R23, RZ, 0x3c, !PT ;  /* 0x0000001704044212 */ /* 0x000fc600078e3cff */
[----:B------:R-:W4:Y:S01]  /*2410*/  @P6 LDG.E R23, desc[UR6][R16.64+0x11c] ;  /* 0x00011c0610176981 */ /* 0x000f22000c1e1900 */
[----:B------:R-:W-:-:S03]  /*2420*/  @P5 LOP3.LUT R3, R3, R26, RZ, 0x3c, !PT ;  /* 0x0000001a03035212 */ /* 0x000fc600078e3cff */
        /* <DEDUP_REMOVED lines=9> */
[----:B------:R-:W4:Y:S04]  /*24c0*/  @P6 LDG.E R21, desc[UR6][R16.64+0x124] ;  /* 0x0001240610156981 */ /* 0x000f28000c1e1900 */
[----:B------:R-:W4:Y:S01]  /*24d0*/  @P6 LDG.E R20, desc[UR6][R16.64+0x128] ;  /* 0x0001280610146981 */ /* 0x000f22000c1e1900 */
[----:B------:R-:W-:Y:S02]  /*24e0*/  @P6 LOP3.LUT R6, R6, R23, RZ, 0x3c, !PT ;  /* 0x0000001706066212 */ /* 0x000fe400078e3cff */
[----:B------:R-:W-:Y:S01]  /*24f0*/  @P6 LOP3.LUT R7, R7, R26, RZ, 0x3c, !PT ;  /* 0x0000001a07076212 */ /* 0x000fe200078e3cff */
[----:B------:R-:W4:Y:S04]  /*2500*/  @P0 LDG.E R23, desc[UR6][R16.64+0x130] ;  /* 0x0001300610170981 */ /* 0x000f28000c1e1900 */
[----:B------:R-:W4:Y:S01]  /*2510*/  @P0 LDG.E R26, desc[UR6][R16.64+0x13c] ;  /* 0x00013c06101a0981 */ /* 0x000f22000c1e1900 */
[----:B---3--:R-:W-:-:S03]  /*2520*/  @P5 LOP3.LUT R5, R5, R22, RZ, 0x3c, !PT ;  /* 0x0000001605055212 */ /* 0x008fc600078e3cff */
[----:B------:R-:W3:Y:S01]  /*2530*/  @P0 LDG.E R22, desc[UR6][R16.64+0x12c] ;  /* 0x00012c0610160981 */ /* 0x000ee2000c1e1900 */
[----:B--2---:R-:W-:-:S03]  /*2540*/  @P6 LOP3.LUT R3, R3, R24, RZ, 0x3c, !PT ;  /* 0x0000001803036212 */ /* 0x004fc600078e3cff */
[----:B------:R-:W2:Y:S01]  /*2550*/  @P0 LDG.E R24, desc[UR6][R16.64+0x134] ;  /* 0x0001340610180981 */ /* 0x000ea2000c1e1900 */
[----:B------:R-:W-:-:S04]  /*2560*/  UIADD3 UR4, UPT, UPT, UR4, 0x10, URZ ;  /* 0x0000001004047890 */ /* 0x000fc8000fffe0ff */
[----:B------:R-:W-:Y:S01]  /*2570*/  UISETP.NE.AND UP0, UPT, UR4, 0x20, UPT ;  /* 0x000000200400788c */ /* 0x000fe2000bf05270 */
[----:B----4-:R-:W-:Y:S02]  /*2580*/  @P6 LOP3.LUT R4, R4, R21, RZ, 0x3c, !PT ;  /* 0x0000001504046212 */ /* 0x010fe400078e3cff */
[----:B------:R-:W-:Y:S02]  /*2590*/  @P6 LOP3.LUT R5, R5, R20, RZ, 0x3c, !PT ;  /* 0x0000001405056212 */ /* 0x000fe400078e3cff */
[----:B------:R-:W-:Y:S02]  /*25a0*/  @P0 LOP3.LUT R4, R4, R25, RZ, 0x3c, !PT ;  /* 0x0000001904040212 */ /* 0x000fe400078e3cff */
[----:B------:R-:W-:Y:S02]  /*25b0*/  @P0 LOP3.LUT R6, R6, R23, RZ, 0x3c, !PT ;  /* 0x0000001706060212 */ /* 0x000fe400078e3cff */
[----:B------:R-:W-:Y:S02]  /*25c0*/  @P0 LOP3.LUT R5, R5, R26, RZ, 0x3c, !PT ;  /* 0x0000001a05050212 */ /* 0x000fe400078e3cff */
[----:B---3--:R-:W-:-:S02]  /*25d0*/  @P0 LOP3.LUT R3, R3, R22, RZ, 0x3c, !PT ;  /* 0x0000001603030212 */ /* 0x008fc400078e3cff */
[----:B--2---:R-:W-:Y:S01]  /*25e0*/  @P0 LOP3.LUT R7, R7, R24, RZ, 0x3c, !PT ;  /* 0x0000001807070212 */ /* 0x004fe200078e3cff */
[----:B------:R-:W-:Y:S06]  /*25f0*/  BRA.U UP0, `(.L_x_10) ;  /* 0xfffffff5004c7547 */ /* 0x000fec000b83ffff */
[----:B------:R-:W-:-:S05]  /*2600*/  VIADD R18, R18, 0x1 ;  /* 0x0000000112127836 */ /* 0x000fca0000000000 */
[----:B------:R-:W-:-:S13]  /*2610*/  ISETP.NE.AND P0, PT, R18, 0x5, PT ;  /* 0x000000051200780c */ /* 0x000fda0003f05270 */
[----:B------:R-:W-:Y:S05]  /*2620*/  @P0 BRA `(.L_x_11) ;  /* 0xfffffff400300947 */ /* 0x000fea000383ffff */
[----:B------:R1:W-:Y:S04]  /*2630*/  STL.64 [R1+0x8], R6 ;  /* 0x0000080601007387 */ /* 0x0003e80000100a00 */
[----:B------:R1:W-:Y:S04]  /*2640*/  STL [R1+0x4], R3 ;  /* 0x0000040301007387 */ /* 0x0003e80000100800 */
[----:B------:R1:W-:Y:S02]  /*2650*/  STL.64 [R1+0x10], R4 ;  /* 0x0000100401007387 */ /* 0x0003e40000100a00 */
.L_x_5:
[----:B------:R-:W-:Y:S05]  /*2660*/  BSYNC.RECONVERGENT B1 ;  /* 0x0000000000017941 */ /* 0x000fea0003800200 */
.L_x_4:
[C---:B------:R-:W-:Y:S01]  /*2670*/  ISETP.GT.U32.AND P0, PT, R13.reuse, 0x3, PT ;  /* 0x000000030d00780c */ /* 0x040fe20003f04070 */
[----:B------:R-:W-:Y:S01]  /*2680*/  VIADD R0, R0, 0x1 ;  /* 0x0000000100007836 */ /* 0x000fe20000000000 */
[--C-:B------:R-:W-:Y:S02]  /*2690*/  SHF.R.U64 R13, R13, 0x2, R2.reuse ;  /* 0x000000020d0d7819 */ /* 0x100fe40000001202 */
[----:B------:R-:W-:Y:S02]  /*26a0*/  ISETP.GT.U32.AND.EX P0, PT, R2, RZ, PT, P0 ;  /* 0x000000ff0200720c */ /* 0x000fe40003f04100 */
[----:B------:R-:W-:-:S11]  /*26b0*/  SHF.R.U32.HI R2, RZ, 0x2, R2 ;  /* 0x00000002ff027819 */ /* 0x000fd60000011602 */
[----:B------:R-:W-:Y:S05]  /*26c0*/  @P0 BRA `(.L_x_12) ;  /* 0xffffffd800dc0947 */ /* 0x000fea000383ffff */
.L_x_3:
[----:B------:R-:W-:Y:S05]  /*26d0*/  BSYNC.RECONVERGENT B0 ;  /* 0x0000000000007941 */ /* 0x000fea0003800200 */
.L_x_2:
[----:B------:R-:W-:Y:S01]  /*26e0*/  SHF.R.U32.HI R0, RZ, 0x2, R3 ;  /* 0x00000002ff007819 */ /* 0x000fe20000011603 */
[----:B01----:R-:W-:Y:S01]  /*26f0*/  IMAD.SHL.U32 R7, R5, 0x10, RZ ;  /* 0x0000001005077824 */ /* 0x003fe200078e00ff */
[----:B------:R-:W0:Y:S01]  /*2700*/  LDCU UR4, c[0x0][0x388] ;  /* 0x00007100ff0477ac */ /* 0x000e220008000800 */
[----:B------:R-:W-:Y:S01]  /*2710*/  IMAD R11, R12, 0x40, R11 ;  /* 0x000000400c0b7824 */ /* 0x000fe200078e020b */
[----:B------:R-:W-:Y:S02]  /*2720*/  LOP3.LUT R0, R0, R3, RZ, 0x3c, !PT ;  /* 0x0000000300007212 */ /* 0x000fe400078e3cff */
[----:B------:R-:W1:Y:S03]  /*2730*/  LDC.64 R2, c[0x0][0x380] ;  /* 0x0000e000ff027b82 */ /* 0x000e660000000a00 */
[----:B------:R-:W-:-:S05]  /*2740*/  IMAD.SHL.U32 R4, R0, 0x2, RZ ;  /* 0x0000000200047824 */ /* 0x000fca00078e00ff */
[----:B------:R-:W-:Y:S01]  /*2750*/  LOP3.LUT R4, R0, R4, R7, 0x96, !PT ;  /* 0x0000000400047212 */ /* 0x000fe200078e9607 */
[----:B------:R-:W-:-:S03]  /*2760*/  IMAD.MOV.U32 R0, RZ, RZ, 0x2f800000 ;  /* 0x2f800000ff007424 */ /* 0x000fc600078e00ff */
[----:B------:R-:W-:Y:S01]  /*2770*/  LOP3.LUT R5, R4, R5, RZ, 0x3c, !PT ;  /* 0x0000000504057212 */ /* 0x000fe200078e3cff */
[----:B0-----:R-:W-:-:S03]  /*2780*/  IMAD R11, R14, UR4, R11 ;  /* 0x000000040e0b7c24 */ /* 0x001fc6000f8e020b */
[----:B------:R-:W-:-:S04]  /*2790*/  IADD3 R5, PT, PT, R10, -0x26039c23, R5 ;  /* 0xd9fc63dd0a057810 */ /* 0x000fc80007ffe005 */
[----:B------:R-:W-:Y:S01]  /*27a0*/  I2FP.F32.U32 R5, R5 ;  /* 0x0000000500057245 */ /* 0x000fe20000201000 */
[----:B-1----:R-:W-:-:S04]  /*27b0*/  IMAD.WIDE R2, R11, 0x4, R2 ;  /* 0x000000040b027825 */ /* 0x002fc800078e0202 */
[----:B------:R-:W-:-:S04]  /*27c0*/  FFMA R5, R5, R0, 1.1641532182693481445e-10 ;  /* 0x2f00000005057423 */ /* 0x000fc80000000000 */
[----:B------:R-:W-:-:S05]  /*27d0*/  FMUL R5, R5, 10 ;  /* 0x4120000005057820 */ /* 0x000fca0000400000 */
[----:B------:R-:W-:Y:S01]  /*27e0*/  STG.E desc[UR6][R2.64], R5 ;  /* 0x0000000502007986 */ /* 0x000fe2000c101906 */
[----:B------:R-:W-:Y:S05]  /*27f0*/  EXIT ;  /* 0x000000000000794d */ /* 0x000fea0003800000 */
.L_x_13:
        /* <DEDUP_REMOVED lines=16> */
.L_x_16:


//--------------------- .nv.global.init           --------------------------
	.section	.nv.global.init,"aw",@progbits
	.align	4
.nv.global.init:
	.type		mrg32k3aM1SubSeq,@object
	.size		mrg32k3aM1SubSeq,(mrg32k3aM2SubSeq - mrg32k3aM1SubSeq)
mrg32k3aM1SubSeq:
        /*0000*/ 	.byte	0x0b, 0xcc, 0xee, 0x04, 0x73, 0x29, 0x8b, 0x6f, 0xf6, 0x53, 0x03, 0xf6, 0x23, 0xf6, 0xea, 0xda
        /* <DEDUP_REMOVED lines=125> */
	.type		mrg32k3aM2SubSeq,@object
	.size		mrg32k3aM2SubSeq,(mrg32k3aM1 - mrg32k3aM2SubSeq)
mrg32k3aM2SubSeq:
        /* <DEDUP_REMOVED lines=126> */
	.type		mrg32k3aM1,@object
	.size		mrg32k3aM1,(mrg32k3aM1Seq - mrg32k3aM1)
mrg32k3aM1:
        /* <DEDUP_REMOVED lines=144> */
	.type		mrg32k3aM1Seq,@object
	.size		mrg32k3aM1Seq,(mrg32k3aM2 - mrg32k3aM1Seq)
mrg32k3aM1Seq:
        /* <DEDUP_REMOVED lines=144> */
	.type		mrg32k3aM2,@object
	.size		mrg32k3aM2,(mrg32k3aM2Seq - mrg32k3aM2)
mrg32k3aM2:
        /* <DEDUP_REMOVED lines=144> */
	.type		mrg32k3aM2Seq,@object
	.size		mrg32k3aM2Seq,(precalc_xorwow_matrix - mrg32k3aM2Seq)
mrg32k3aM2Seq:
        /* <DEDUP_REMOVED lines=144> */
	.type		precalc_xorwow_matrix,@object
	.size		precalc_xorwow_matrix,(precalc_xorwow_offset_matrix - precalc_xorwow_matrix)
precalc_xorwow_matrix:
        /* <DEDUP_REMOVED lines=6400> */
	.type		precalc_xorwow_offset_matrix,@object
	.size		precalc_xorwow_offset_matrix,(.L_1 - precalc_xorwow_offset_matrix)
precalc_xorwow_offset_matrix:
        /* <DEDUP_REMOVED lines=6400> */
.L_1:


//--------------------- .nv.shared._Z18batchedmatMulTiledPfS_S_i --------------------------
	.section	.nv.shared._Z18batchedmatMulTiledPfS_S_i,"aw",@nobits
	.sectionflags	@""
	.align	4
.nv.shared._Z18batchedmatMulTiledPfS_S_i:
	.zero		3072


//--------------------- .nv.shared.reserved.0     --------------------------
	.section	.nv.shared.reserved.0,"aw",@nobits
	.weak		__nv_reservedSMEM_offset_0_alias
	.size		__nv_reservedSMEM_offset_0_alias, 0, 64
	.other		__nv_reservedSMEM_offset_0_alias,@"STO_CUDA_RESERVED_SHARED STV_DEFAULT"
__nv_reservedSMEM_offset_0_alias:
	.zero		0
	.zero		64


//--------------------- .nv.constant0._Z18batchedmatMulTiledPfS_S_i --------------------------
	.section	.nv.constant0._Z18batchedmatMulTiledPfS_S_i,"a",@progbits
	.sectionflags	@""
	.align	4
.nv.constant0._Z18batchedmatMulTiledPfS_S_i:
	.zero		924


//--------------------- .nv.constant0._Z16batchedmatMulGPUPfS_S_i --------------------------
	.section	.nv.constant0._Z16batchedmatMulGPUPfS_S_i,"a",@progbits
	.sectionflags	@""
	.align	4
.nv.constant0._Z16batchedmatMulGPUPfS_S_i:
	.zero		924


//--------------------- .nv.constant0._Z4initPfij --------------------------
	.section	.nv.constant0._Z4initPfij,"a",@progbits
	.sectionflags	@""
	.align	4
.nv.constant0._Z4initPfij:
	.zero		912


//--------------------- SYMBOLS --------------------------

	.type		.nv.reservedSmem.offset0,@object
	.size		.nv.reservedSmem.offset0,0x4
	.type		.nv.reservedSmem.cap,@object
	.size		.nv.reservedSmem.cap,0x4
